//
// Generated by NVIDIA NVVM Compiler
//
// Compiler Build ID: CL-36424714
// Cuda compilation tools, release 13.0, V13.0.88
// Based on NVVM 20.0.0
//

.version 9.0
.target sm_100
.address_size 64

	// .globl	sobel
// _ZZ5sobelE5cache has been demoted
// _ZZ20nonMaximalSupressionE9cacheMagn has been demoted
// _ZZ6oneBfsE5cache has been demoted
// _ZZ14gaussianFilterE5cache has been demoted

.visible .entry sobel(
	.param .u64 .ptr .align 1 sobel_param_0,
	.param .u64 .ptr .align 1 sobel_param_1,
	.param .u64 .ptr .align 1 sobel_param_2
)
{
	.reg .pred 	%p<63>;
	.reg .b32 	%r<105>;
	.reg .b32 	%f<35>;
	.reg .b64 	%rd<36>;
	.reg .b64 	%fd<3>;
	// demoted variable
	.shared .align 4 .b8 _ZZ5sobelE5cache[8704];
	ld.param.u64 	%rd5, [sobel_param_0];
	ld.param.u64 	%rd3, [sobel_param_1];
	ld.param.u64 	%rd4, [sobel_param_2];
	cvta.to.global.u64 	%rd1, %rd5;
	mov.u32 	%r31, %nctaid.x;
	shl.b32 	%r1, %r31, 5;
	mov.u32 	%r32, %nctaid.y;
	shl.b32 	%r2, %r32, 5;
	mov.u32 	%r33, %ctaid.x;
	shl.b32 	%r34, %r33, 5;
	mov.u32 	%r3, %tid.x;
	add.s32 	%r4, %r34, %r3;
	mov.u32 	%r35, %ctaid.y;
	shl.b32 	%r36, %r35, 5;
	mov.u32 	%r5, %tid.y;
	add.s32 	%r6, %r36, %r5;
	mul.lo.s32 	%r7, %r6, %r1;
	add.s32 	%r8, %r7, %r4;
	mul.wide.s32 	%rd6, %r8, 4;
	add.s64 	%rd2, %rd1, %rd6;
	ld.global.u32 	%r37, [%rd2];
	shl.b32 	%r38, %r5, 8;
	mov.u32 	%r39, _ZZ5sobelE5cache;
	add.s32 	%r9, %r39, %r38;
	add.s32 	%r10, %r9, 256;
	shl.b32 	%r40, %r3, 2;
	add.s32 	%r11, %r10, %r40;
	st.shared.u32 	[%r11+4], %r37;
	or.b32  	%r41, %r3, %r5;
	setp.ne.s32 	%p1, %r41, 0;
	@%p1 bra 	$L__BB0_5;
	setp.lt.s32 	%p2, %r4, 1;
	setp.gt.s32 	%p3, %r4, %r1;
	or.pred  	%p4, %p2, %p3;
	@%p4 bra 	$L__BB0_4;
	add.s32 	%r45, %r6, -1;
	setp.eq.s32 	%p5, %r6, 0;
	setp.ge.u32 	%p6, %r45, %r2;
	or.pred  	%p7, %p5, %p6;
	@%p7 bra 	$L__BB0_4;
	sub.s32 	%r47, %r7, %r1;
	cvt.s64.s32 	%rd7, %r47;
	cvt.u64.u32 	%rd8, %r4;
	add.s64 	%rd9, %rd8, %rd7;
	shl.b64 	%rd10, %rd9, 2;
	add.s64 	%rd11, %rd1, %rd10;
	ld.global.u32 	%r95, [%rd11+-4];
$L__BB0_4:
	st.shared.u32 	[%r11+-256], %r95;
$L__BB0_5:
	setp.ne.s32 	%p8, %r3, 0;
	setp.ne.s32 	%p9, %r5, 31;
	or.pred  	%p10, %p8, %p9;
	@%p10 bra 	$L__BB0_9;
	add.s32 	%r49, %r6, 1;
	setp.lt.s32 	%p11, %r4, 1;
	setp.gt.s32 	%p12, %r4, %r1;
	or.pred  	%p13, %p11, %p12;
	setp.ge.u32 	%p14, %r49, %r2;
	or.pred  	%p15, %p13, %p14;
	@%p15 bra 	$L__BB0_8;
	add.s32 	%r51, %r7, %r1;
	cvt.s64.s32 	%rd12, %r51;
	cvt.u64.u32 	%rd13, %r4;
	add.s64 	%rd14, %rd13, %rd12;
	shl.b64 	%rd15, %rd14, 2;
	add.s64 	%rd16, %rd1, %rd15;
	ld.global.u32 	%r95, [%rd16+-4];
$L__BB0_8:
	st.shared.u32 	[_ZZ5sobelE5cache+8448], %r95;
$L__BB0_9:
	setp.ne.s32 	%p16, %r3, 31;
	setp.ne.s32 	%p17, %r5, 0;
	or.pred  	%p18, %p16, %p17;
	@%p18 bra 	$L__BB0_14;
	add.s32 	%r64, %r4, 1;
	setp.lt.s32 	%p34, %r4, -1;
	setp.ge.s32 	%p35, %r64, %r1;
	or.pred  	%p36, %p34, %p35;
	@%p36 bra 	$L__BB0_13;
	add.s32 	%r66, %r6, -1;
	setp.eq.s32 	%p37, %r6, 0;
	setp.ge.u32 	%p38, %r66, %r2;
	or.pred  	%p39, %p37, %p38;
	@%p39 bra 	$L__BB0_13;
	sub.s32 	%r68, %r7, %r1;
	cvt.s64.s32 	%rd24, %r68;
	cvt.s64.s32 	%rd25, %r4;
	add.s64 	%rd26, %rd24, %rd25;
	shl.b64 	%rd27, %rd26, 2;
	add.s64 	%rd28, %rd1, %rd27;
	ld.global.u32 	%r95, [%rd28+4];
$L__BB0_13:
	st.shared.u32 	[_ZZ5sobelE5cache+132], %r95;
	bra.uni 	$L__BB0_19;
$L__BB0_14:
	setp.ne.s32 	%p19, %r3, 31;
	setp.ne.s32 	%p20, %r5, 31;
	or.pred  	%p21, %p19, %p20;
	@%p21 bra 	$L__BB0_18;
	add.s32 	%r52, %r4, 1;
	add.s32 	%r54, %r6, -1;
	setp.lt.s32 	%p24, %r4, -1;
	setp.ge.s32 	%p25, %r52, %r1;
	or.pred  	%p26, %p24, %p25;
	setp.ge.u32 	%p27, %r54, %r2;
	or.pred  	%p28, %p26, %p27;
	@%p28 bra 	$L__BB0_17;
	sub.s32 	%r56, %r7, %r1;
	cvt.s64.s32 	%rd17, %r56;
	cvt.s64.s32 	%rd18, %r4;
	add.s64 	%rd19, %rd17, %rd18;
	shl.b64 	%rd20, %rd19, 2;
	add.s64 	%rd21, %rd1, %rd20;
	ld.global.u32 	%r95, [%rd21+4];
$L__BB0_17:
	st.shared.u32 	[_ZZ5sobelE5cache+8580], %r95;
	bra.uni 	$L__BB0_24;
$L__BB0_18:
	setp.ne.s32 	%p22, %r5, 0;
	@%p22 bra 	$L__BB0_23;
$L__BB0_19:
	setp.lt.s32 	%p40, %r4, 0;
	setp.ge.s32 	%p41, %r4, %r1;
	or.pred  	%p42, %p40, %p41;
	mov.b32 	%r101, 0;
	@%p42 bra 	$L__BB0_22;
	add.s32 	%r72, %r6, -1;
	setp.eq.s32 	%p43, %r6, 0;
	setp.ge.u32 	%p44, %r72, %r2;
	or.pred  	%p45, %p43, %p44;
	@%p45 bra 	$L__BB0_22;
	sub.s32 	%r74, %r7, %r1;
	add.s32 	%r75, %r74, %r4;
	mul.wide.s32 	%rd29, %r75, 4;
	add.s64 	%rd30, %rd1, %rd29;
	ld.global.u32 	%r101, [%rd30];
$L__BB0_22:
	add.s32 	%r78, %r39, %r40;
	st.shared.u32 	[%r78+4], %r101;
	bra.uni 	$L__BB0_27;
$L__BB0_23:
	setp.ne.s32 	%p23, %r5, 31;
	@%p23 bra 	$L__BB0_27;
$L__BB0_24:
	add.s32 	%r59, %r6, 1;
	setp.lt.s32 	%p29, %r4, 0;
	setp.ge.s32 	%p30, %r4, %r1;
	or.pred  	%p31, %p29, %p30;
	setp.ge.u32 	%p32, %r59, %r2;
	mov.b32 	%r102, 0;
	or.pred  	%p33, %p31, %p32;
	@%p33 bra 	$L__BB0_26;
	mul.wide.s32 	%rd22, %r1, 4;
	add.s64 	%rd23, %rd2, %rd22;
	ld.global.u32 	%r102, [%rd23];
$L__BB0_26:
	add.s32 	%r63, %r39, %r40;
	st.shared.u32 	[%r63+8452], %r102;
$L__BB0_27:
	setp.ne.s32 	%p46, %r3, 0;
	@%p46 bra 	$L__BB0_31;
	setp.lt.s32 	%p53, %r4, 1;
	setp.gt.s32 	%p54, %r4, %r1;
	or.pred  	%p55, %p53, %p54;
	setp.ge.u32 	%p56, %r6, %r2;
	mov.b32 	%r103, 0;
	or.pred  	%p57, %p55, %p56;
	@%p57 bra 	$L__BB0_30;
	ld.global.u32 	%r103, [%rd2+-4];
$L__BB0_30:
	st.shared.u32 	[%r10], %r103;
	bra.uni 	$L__BB0_35;
$L__BB0_31:
	setp.ne.s32 	%p47, %r3, 31;
	@%p47 bra 	$L__BB0_35;
	add.s32 	%r80, %r4, 1;
	setp.lt.s32 	%p48, %r4, -1;
	setp.ge.s32 	%p49, %r80, %r1;
	or.pred  	%p50, %p48, %p49;
	setp.ge.u32 	%p51, %r6, %r2;
	mov.b32 	%r104, 0;
	or.pred  	%p52, %p50, %p51;
	@%p52 bra 	$L__BB0_34;
	ld.global.u32 	%r104, [%rd2+4];
$L__BB0_34:
	st.shared.u32 	[%r9+388], %r104;
$L__BB0_35:
	cvta.to.global.u64 	%rd31, %rd3;
	bar.sync 	0;
	ld.shared.u32 	%r86, [%r11];
	ld.shared.u32 	%r87, [%r11+8];
	sub.s32 	%r88, %r86, %r87;
	abs.s32 	%r89, %r88;
	ld.shared.u32 	%r90, [%r11+260];
	ld.shared.u32 	%r91, [%r11+-252];
	sub.s32 	%r92, %r90, %r91;
	abs.s32 	%r93, %r92;
	add.s32 	%r94, %r93, %r89;
	add.s64 	%rd33, %rd31, %rd6;
	st.global.u32 	[%rd33], %r94;
	cvt.rn.f32.s32 	%f1, %r92;
	cvt.rn.f32.s32 	%f2, %r88;
	abs.f32 	%f3, %f2;
	abs.f32 	%f4, %f1;
	setp.gt.f32 	%p58, %f4, %f3;
	selp.f32 	%f5, %f4, %f3, %p58;
	selp.f32 	%f6, %f3, %f4, %p58;
	div.rn.f32 	%f7, %f6, %f5;
	mul.f32 	%f8, %f7, %f7;
	fma.rn.f32 	%f9, %f8, 0f3B33710B, 0fBC807748;
	fma.rn.f32 	%f10, %f9, %f8, 0f3D2CDAB2;
	fma.rn.f32 	%f11, %f10, %f8, 0fBD992D10;
	fma.rn.f32 	%f12, %f11, %f8, 0f3DD9EA6C;
	fma.rn.f32 	%f13, %f12, %f8, 0fBE117CB1;
	fma.rn.f32 	%f14, %f13, %f8, 0f3E4CBCE0;
	fma.rn.f32 	%f15, %f14, %f8, 0fBEAAAA7D;
	mul.f32 	%f16, %f8, %f15;
	fma.rn.f32 	%f17, %f16, %f7, %f7;
	neg.f32 	%f18, %f17;
	fma.rn.f32 	%f19, 0f3F6EE581, 0f3FD774EB, %f18;
	selp.f32 	%f20, %f19, %f17, %p58;
	selp.f32 	%f21, 0f3F6EE581, 0f3FEEE581, %p58;
	selp.f32 	%f22, %f17, %f18, %p58;
	fma.rn.f32 	%f23, %f21, 0f3FD774EB, %f22;
	setp.lt.s32 	%p59, %r88, 0;
	selp.f32 	%f24, %f23, %f20, %p59;
	add.f32 	%f25, %f3, %f4;
	setp.eq.f32 	%p60, %f5, 0f00000000;
	selp.f32 	%f26, 0f40490FDB, 0f00000000, %p59;
	setp.eq.f32 	%p61, %f3, %f4;
	selp.f32 	%f27, 0f4016CBE4, 0f3F490FDB, %p59;
	selp.f32 	%f28, %f27, %f24, %p61;
	selp.f32 	%f29, %f26, %f28, %p60;
	cvta.to.global.u64 	%rd34, %rd4;
	abs.f32 	%f30, %f25;
	setp.nan.f32 	%p62, %f30, %f30;
	copysign.f32 	%f31, %f1, %f29;
	selp.f32 	%f32, %f25, %f31, %p62;
	mul.f32 	%f33, %f32, 0f43340000;
	cvt.f64.f32 	%fd1, %f33;
	div.rn.f64 	%fd2, %fd1, 0d400921FB53C8D4F1;
	cvt.rn.f32.f64 	%f34, %fd2;
	add.s64 	%rd35, %rd34, %rd6;
	st.global.f32 	[%rd35], %f34;
	ret;

}
	// .globl	nonMaximalSupression
.visible .entry nonMaximalSupression(
	.param .u64 .ptr .align 1 nonMaximalSupression_param_0,
	.param .u64 .ptr .align 1 nonMaximalSupression_param_1,
	.param .u64 .ptr .align 1 nonMaximalSupression_param_2
)
{
	.reg .pred 	%p<91>;
	.reg .b32 	%r<109>;
	.reg .b32 	%f<4>;
	.reg .b64 	%rd<36>;
	// demoted variable
	.shared .align 4 .b8 _ZZ20nonMaximalSupressionE9cacheMagn[8704];
	ld.param.u64 	%rd6, [nonMaximalSupression_param_0];
	ld.param.u64 	%rd4, [nonMaximalSupression_param_1];
	ld.param.u64 	%rd5, [nonMaximalSupression_param_2];
	cvta.to.global.u64 	%rd1, %rd6;
	mov.u32 	%r32, %nctaid.x;
	shl.b32 	%r1, %r32, 5;
	mov.u32 	%r33, %nctaid.y;
	shl.b32 	%r2, %r33, 5;
	mov.u32 	%r34, %ctaid.x;
	shl.b32 	%r35, %r34, 5;
	mov.u32 	%r3, %tid.x;
	add.s32 	%r4, %r35, %r3;
	mov.u32 	%r36, %ctaid.y;
	shl.b32 	%r37, %r36, 5;
	mov.u32 	%r5, %tid.y;
	add.s32 	%r6, %r37, %r5;
	mul.lo.s32 	%r7, %r6, %r1;
	add.s32 	%r8, %r7, %r4;
	mul.wide.s32 	%rd7, %r8, 4;
	add.s64 	%rd2, %rd1, %rd7;
	ld.global.u32 	%r38, [%rd2];
	shl.b32 	%r39, %r5, 8;
	mov.u32 	%r40, _ZZ20nonMaximalSupressionE9cacheMagn;
	add.s32 	%r9, %r40, %r39;
	add.s32 	%r10, %r9, 256;
	shl.b32 	%r41, %r3, 2;
	add.s32 	%r11, %r10, %r41;
	st.shared.u32 	[%r11+4], %r38;
	or.b32  	%r42, %r3, %r5;
	setp.ne.s32 	%p1, %r42, 0;
	@%p1 bra 	$L__BB1_5;
	setp.lt.s32 	%p2, %r4, 1;
	setp.gt.s32 	%p3, %r4, %r1;
	or.pred  	%p4, %p2, %p3;
	@%p4 bra 	$L__BB1_4;
	add.s32 	%r46, %r6, -1;
	setp.eq.s32 	%p5, %r6, 0;
	setp.ge.u32 	%p6, %r46, %r2;
	or.pred  	%p7, %p5, %p6;
	@%p7 bra 	$L__BB1_4;
	sub.s32 	%r48, %r7, %r1;
	cvt.s64.s32 	%rd8, %r48;
	cvt.u64.u32 	%rd9, %r4;
	add.s64 	%rd10, %rd9, %rd8;
	shl.b64 	%rd11, %rd10, 2;
	add.s64 	%rd12, %rd1, %rd11;
	ld.global.u32 	%r99, [%rd12+-4];
$L__BB1_4:
	st.shared.u32 	[%r11+-256], %r99;
$L__BB1_5:
	setp.ne.s32 	%p8, %r3, 0;
	setp.ne.s32 	%p9, %r5, 31;
	or.pred  	%p10, %p8, %p9;
	@%p10 bra 	$L__BB1_9;
	add.s32 	%r50, %r6, 1;
	setp.lt.s32 	%p11, %r4, 1;
	setp.gt.s32 	%p12, %r4, %r1;
	or.pred  	%p13, %p11, %p12;
	setp.ge.u32 	%p14, %r50, %r2;
	or.pred  	%p15, %p13, %p14;
	@%p15 bra 	$L__BB1_8;
	add.s32 	%r52, %r7, %r1;
	cvt.s64.s32 	%rd13, %r52;
	cvt.u64.u32 	%rd14, %r4;
	add.s64 	%rd15, %rd14, %rd13;
	shl.b64 	%rd16, %rd15, 2;
	add.s64 	%rd17, %rd1, %rd16;
	ld.global.u32 	%r99, [%rd17+-4];
$L__BB1_8:
	st.shared.u32 	[_ZZ20nonMaximalSupressionE9cacheMagn+8448], %r99;
$L__BB1_9:
	setp.ne.s32 	%p16, %r3, 31;
	setp.ne.s32 	%p17, %r5, 0;
	or.pred  	%p18, %p16, %p17;
	@%p18 bra 	$L__BB1_14;
	add.s32 	%r65, %r4, 1;
	setp.lt.s32 	%p34, %r4, -1;
	setp.ge.s32 	%p35, %r65, %r1;
	or.pred  	%p36, %p34, %p35;
	@%p36 bra 	$L__BB1_13;
	add.s32 	%r67, %r6, -1;
	setp.eq.s32 	%p37, %r6, 0;
	setp.ge.u32 	%p38, %r67, %r2;
	or.pred  	%p39, %p37, %p38;
	@%p39 bra 	$L__BB1_13;
	sub.s32 	%r69, %r7, %r1;
	cvt.s64.s32 	%rd25, %r69;
	cvt.s64.s32 	%rd26, %r4;
	add.s64 	%rd27, %rd25, %rd26;
	shl.b64 	%rd28, %rd27, 2;
	add.s64 	%rd29, %rd1, %rd28;
	ld.global.u32 	%r99, [%rd29+4];
$L__BB1_13:
	st.shared.u32 	[_ZZ20nonMaximalSupressionE9cacheMagn+132], %r99;
	bra.uni 	$L__BB1_19;
$L__BB1_14:
	setp.ne.s32 	%p19, %r3, 31;
	setp.ne.s32 	%p20, %r5, 31;
	or.pred  	%p21, %p19, %p20;
	@%p21 bra 	$L__BB1_18;
	add.s32 	%r53, %r4, 1;
	add.s32 	%r55, %r6, -1;
	setp.lt.s32 	%p24, %r4, -1;
	setp.ge.s32 	%p25, %r53, %r1;
	or.pred  	%p26, %p24, %p25;
	setp.ge.u32 	%p27, %r55, %r2;
	or.pred  	%p28, %p26, %p27;
	@%p28 bra 	$L__BB1_17;
	sub.s32 	%r57, %r7, %r1;
	cvt.s64.s32 	%rd18, %r57;
	cvt.s64.s32 	%rd19, %r4;
	add.s64 	%rd20, %rd18, %rd19;
	shl.b64 	%rd21, %rd20, 2;
	add.s64 	%rd22, %rd1, %rd21;
	ld.global.u32 	%r99, [%rd22+4];
$L__BB1_17:
	st.shared.u32 	[_ZZ20nonMaximalSupressionE9cacheMagn+8580], %r99;
	bra.uni 	$L__BB1_24;
$L__BB1_18:
	setp.ne.s32 	%p22, %r5, 0;
	@%p22 bra 	$L__BB1_23;
$L__BB1_19:
	setp.lt.s32 	%p40, %r4, 0;
	setp.ge.s32 	%p41, %r4, %r1;
	or.pred  	%p42, %p40, %p41;
	mov.b32 	%r105, 0;
	@%p42 bra 	$L__BB1_22;
	add.s32 	%r73, %r6, -1;
	setp.eq.s32 	%p43, %r6, 0;
	setp.ge.u32 	%p44, %r73, %r2;
	or.pred  	%p45, %p43, %p44;
	@%p45 bra 	$L__BB1_22;
	sub.s32 	%r75, %r7, %r1;
	add.s32 	%r76, %r75, %r4;
	mul.wide.s32 	%rd30, %r76, 4;
	add.s64 	%rd31, %rd1, %rd30;
	ld.global.u32 	%r105, [%rd31];
$L__BB1_22:
	add.s32 	%r79, %r40, %r41;
	st.shared.u32 	[%r79+4], %r105;
	bra.uni 	$L__BB1_27;
$L__BB1_23:
	setp.ne.s32 	%p23, %r5, 31;
	@%p23 bra 	$L__BB1_27;
$L__BB1_24:
	add.s32 	%r60, %r6, 1;
	setp.lt.s32 	%p29, %r4, 0;
	setp.ge.s32 	%p30, %r4, %r1;
	or.pred  	%p31, %p29, %p30;
	setp.ge.u32 	%p32, %r60, %r2;
	mov.b32 	%r106, 0;
	or.pred  	%p33, %p31, %p32;
	@%p33 bra 	$L__BB1_26;
	mul.wide.s32 	%rd23, %r1, 4;
	add.s64 	%rd24, %rd2, %rd23;
	ld.global.u32 	%r106, [%rd24];
$L__BB1_26:
	add.s32 	%r64, %r40, %r41;
	st.shared.u32 	[%r64+8452], %r106;
$L__BB1_27:
	setp.ne.s32 	%p46, %r3, 0;
	@%p46 bra 	$L__BB1_31;
	setp.lt.s32 	%p53, %r4, 1;
	setp.gt.s32 	%p54, %r4, %r1;
	or.pred  	%p55, %p53, %p54;
	setp.ge.u32 	%p56, %r6, %r2;
	mov.b32 	%r107, 0;
	or.pred  	%p57, %p55, %p56;
	@%p57 bra 	$L__BB1_30;
	ld.global.u32 	%r107, [%rd2+-4];
$L__BB1_30:
	st.shared.u32 	[%r10], %r107;
	bra.uni 	$L__BB1_35;
$L__BB1_31:
	setp.ne.s32 	%p47, %r3, 31;
	@%p47 bra 	$L__BB1_35;
	add.s32 	%r81, %r4, 1;
	setp.lt.s32 	%p48, %r4, -1;
	setp.ge.s32 	%p49, %r81, %r1;
	or.pred  	%p50, %p48, %p49;
	setp.ge.u32 	%p51, %r6, %r2;
	mov.b32 	%r108, 0;
	or.pred  	%p52, %p50, %p51;
	@%p52 bra 	$L__BB1_34;
	ld.global.u32 	%r108, [%rd2+4];
$L__BB1_34:
	st.shared.u32 	[%r9+388], %r108;
$L__BB1_35:
	bar.sync 	0;
	cvta.to.global.u64 	%rd32, %rd4;
	add.s64 	%rd34, %rd32, %rd7;
	ld.global.f32 	%f2, [%rd34];
	setp.lt.f32 	%p58, %f2, 0f00000000;
	add.f32 	%f3, %f2, 0f43B40000;
	selp.f32 	%f1, %f3, %f2, %p58;
	ld.shared.u32 	%r30, [%r11+4];
	cvta.to.global.u64 	%rd35, %rd5;
	add.s64 	%rd3, %rd35, %rd7;
	st.global.u32 	[%rd3], %r30;
	setp.ge.f32 	%p59, %f1, 0f43A8C000;
	setp.lt.f32 	%p60, %f1, 0f41B40000;
	or.pred  	%p61, %p59, %p60;
	@%p61 bra 	$L__BB1_37;
	setp.ltu.f32 	%p62, %f1, 0f431D4000;
	setp.geu.f32 	%p63, %f1, 0f434A8000;
	or.pred  	%p64, %p62, %p63;
	@%p64 bra 	$L__BB1_40;
$L__BB1_37:
	ld.shared.u32 	%r96, [%r11+8];
	setp.gt.s32 	%p89, %r96, %r30;
	@%p89 bra 	$L__BB1_39;
	ld.shared.u32 	%r97, [%r11];
	setp.le.s32 	%p90, %r97, %r30;
	@%p90 bra 	$L__BB1_55;
$L__BB1_39:
	mov.b32 	%r98, 0;
	st.global.u32 	[%rd3], %r98;
	bra.uni 	$L__BB1_55;
$L__BB1_40:
	setp.ge.f32 	%p65, %f1, 0f41B40000;
	setp.lt.f32 	%p66, %f1, 0f42870000;
	and.pred  	%p67, %p65, %p66;
	@%p67 bra 	$L__BB1_42;
	setp.ltu.f32 	%p68, %f1, 0f434A8000;
	setp.geu.f32 	%p69, %f1, 0f43778000;
	or.pred  	%p70, %p68, %p69;
	@%p70 bra 	$L__BB1_45;
$L__BB1_42:
	ld.shared.u32 	%r93, [%r11+-248];
	setp.gt.s32 	%p87, %r93, %r30;
	@%p87 bra 	$L__BB1_44;
	ld.shared.u32 	%r94, [%r11+256];
	setp.le.s32 	%p88, %r94, %r30;
	@%p88 bra 	$L__BB1_55;
$L__BB1_44:
	mov.b32 	%r95, 0;
	st.global.u32 	[%rd3], %r95;
	bra.uni 	$L__BB1_55;
$L__BB1_45:
	setp.ge.f32 	%p71, %f1, 0f42870000;
	setp.lt.f32 	%p72, %f1, 0f42E10000;
	and.pred  	%p73, %p71, %p72;
	@%p73 bra 	$L__BB1_47;
	setp.ltu.f32 	%p74, %f1, 0f43778000;
	setp.geu.f32 	%p75, %f1, 0f43924000;
	or.pred  	%p76, %p74, %p75;
	@%p76 bra 	$L__BB1_50;
$L__BB1_47:
	ld.shared.u32 	%r90, [%r11+260];
	setp.gt.s32 	%p85, %r90, %r30;
	@%p85 bra 	$L__BB1_49;
	ld.shared.u32 	%r91, [%r11+-252];
	setp.le.s32 	%p86, %r91, %r30;
	@%p86 bra 	$L__BB1_55;
$L__BB1_49:
	mov.b32 	%r92, 0;
	st.global.u32 	[%rd3], %r92;
	bra.uni 	$L__BB1_55;
$L__BB1_50:
	setp.ge.f32 	%p77, %f1, 0f42E10000;
	setp.lt.f32 	%p78, %f1, 0f431D8000;
	and.pred  	%p79, %p77, %p78;
	@%p79 bra 	$L__BB1_52;
	setp.ltu.f32 	%p80, %f1, 0f43924000;
	setp.geu.f32 	%p81, %f1, 0f43A8C000;
	and.pred  	%p82, %p80, %p81;
	@%p82 bra 	$L__BB1_55;
$L__BB1_52:
	ld.shared.u32 	%r87, [%r11+-256];
	setp.gt.s32 	%p83, %r87, %r30;
	@%p83 bra 	$L__BB1_54;
	ld.shared.u32 	%r88, [%r11+264];
	setp.le.s32 	%p84, %r88, %r30;
	@%p84 bra 	$L__BB1_55;
$L__BB1_54:
	mov.b32 	%r89, 0;
	st.global.u32 	[%rd3], %r89;
$L__BB1_55:
	ret;

}
	// .globl	prepareBfs
.visible .entry prepareBfs(
	.param .u64 .ptr .align 1 prepareBfs_param_0
)
{
	.reg .pred 	%p<3>;
	.reg .b32 	%r<17>;
	.reg .b64 	%rd<5>;

	ld.param.u64 	%rd2, [prepareBfs_param_0];
	cvta.to.global.u64 	%rd3, %rd2;
	mov.u32 	%r2, %nctaid.x;
	mov.u32 	%r3, %ctaid.x;
	shl.b32 	%r4, %r3, 5;
	mov.u32 	%r5, %tid.x;
	add.s32 	%r6, %r4, %r5;
	mov.u32 	%r7, %ctaid.y;
	shl.b32 	%r8, %r7, 5;
	mov.u32 	%r9, %tid.y;
	add.s32 	%r10, %r8, %r9;
	mul.lo.s32 	%r11, %r2, %r10;
	shl.b32 	%r12, %r11, 5;
	add.s32 	%r13, %r6, %r12;
	mul.wide.s32 	%rd4, %r13, 4;
	add.s64 	%rd1, %rd3, %rd4;
	ld.global.u32 	%r1, [%rd1];
	setp.gt.s32 	%p1, %r1, 8;
	@%p1 bra 	$L__BB2_2;
	mov.b32 	%r16, 0;
	st.global.u32 	[%rd1], %r16;
	bra.uni 	$L__BB2_5;
$L__BB2_2:
	setp.lt.u32 	%p2, %r1, 18;
	@%p2 bra 	$L__BB2_4;
	mov.b32 	%r15, -2;
	st.global.u32 	[%rd1], %r15;
	bra.uni 	$L__BB2_5;
$L__BB2_4:
	mov.b32 	%r14, -1;
	st.global.u32 	[%rd1], %r14;
$L__BB2_5:
	ret;

}
	// .globl	oneBfs
.visible .entry oneBfs(
	.param .u64 .ptr .align 1 oneBfs_param_0,
	.param .u64 .ptr .align 1 oneBfs_param_1,
	.param .u64 .ptr .align 1 oneBfs_param_2
)
{
	.local .align 16 .b8 	__local_depot3[512];
	.reg .b64 	%SP;
	.reg .b64 	%SPL;
	.reg .pred 	%p<91>;
	.reg .b32 	%r<220>;
	.reg .b64 	%rd<59>;
	// demoted variable
	.shared .align 4 .b8 _ZZ6oneBfsE5cache[8704];
	mov.u64 	%SPL, __local_depot3;
	ld.param.u64 	%rd7, [oneBfs_param_0];
	ld.param.u64 	%rd5, [oneBfs_param_1];
	ld.param.u64 	%rd6, [oneBfs_param_2];
	cvta.to.global.u64 	%rd1, %rd7;
	add.u64 	%rd2, %SPL, 0;
	mov.u32 	%r80, %nctaid.x;
	shl.b32 	%r1, %r80, 5;
	mov.u32 	%r81, %nctaid.y;
	shl.b32 	%r2, %r81, 5;
	mov.u32 	%r82, %ctaid.x;
	shl.b32 	%r83, %r82, 5;
	mov.u32 	%r3, %tid.x;
	add.s32 	%r4, %r83, %r3;
	mov.u32 	%r84, %ctaid.y;
	shl.b32 	%r85, %r84, 5;
	mov.u32 	%r5, %tid.y;
	add.s32 	%r6, %r85, %r5;
	mul.lo.s32 	%r7, %r6, %r1;
	add.s32 	%r8, %r7, %r4;
	mul.wide.s32 	%rd9, %r8, 4;
	add.s64 	%rd3, %rd1, %rd9;
	ld.global.u32 	%r9, [%rd3];
	shl.b32 	%r86, %r5, 8;
	mov.u32 	%r87, _ZZ6oneBfsE5cache;
	add.s32 	%r10, %r87, %r86;
	add.s32 	%r11, %r10, 256;
	shl.b32 	%r88, %r3, 2;
	add.s32 	%r12, %r11, %r88;
	st.shared.u32 	[%r12+4], %r9;
	or.b32  	%r89, %r3, %r5;
	setp.ne.s32 	%p1, %r89, 0;
	@%p1 bra 	$L__BB3_5;
	setp.lt.s32 	%p2, %r4, 1;
	setp.gt.s32 	%p3, %r4, %r1;
	or.pred  	%p4, %p2, %p3;
	@%p4 bra 	$L__BB3_4;
	add.s32 	%r93, %r6, -1;
	setp.eq.s32 	%p5, %r6, 0;
	setp.ge.u32 	%p6, %r93, %r2;
	or.pred  	%p7, %p5, %p6;
	@%p7 bra 	$L__BB3_4;
	sub.s32 	%r95, %r7, %r1;
	cvt.s64.s32 	%rd10, %r95;
	cvt.u64.u32 	%rd11, %r4;
	add.s64 	%rd12, %rd11, %rd10;
	shl.b64 	%rd13, %rd12, 2;
	add.s64 	%rd14, %rd1, %rd13;
	ld.global.u32 	%r190, [%rd14+-4];
$L__BB3_4:
	st.shared.u32 	[%r12+-256], %r190;
$L__BB3_5:
	setp.ne.s32 	%p8, %r3, 0;
	setp.ne.s32 	%p9, %r5, 31;
	or.pred  	%p10, %p8, %p9;
	@%p10 bra 	$L__BB3_9;
	add.s32 	%r97, %r6, 1;
	setp.lt.s32 	%p11, %r4, 1;
	setp.gt.s32 	%p12, %r4, %r1;
	or.pred  	%p13, %p11, %p12;
	setp.ge.u32 	%p14, %r97, %r2;
	or.pred  	%p15, %p13, %p14;
	@%p15 bra 	$L__BB3_8;
	add.s32 	%r99, %r7, %r1;
	cvt.s64.s32 	%rd15, %r99;
	cvt.u64.u32 	%rd16, %r4;
	add.s64 	%rd17, %rd16, %rd15;
	shl.b64 	%rd18, %rd17, 2;
	add.s64 	%rd19, %rd1, %rd18;
	ld.global.u32 	%r190, [%rd19+-4];
$L__BB3_8:
	st.shared.u32 	[_ZZ6oneBfsE5cache+8448], %r190;
$L__BB3_9:
	setp.ne.s32 	%p16, %r3, 31;
	setp.ne.s32 	%p17, %r5, 0;
	or.pred  	%p18, %p16, %p17;
	@%p18 bra 	$L__BB3_14;
	add.s32 	%r112, %r4, 1;
	setp.lt.s32 	%p34, %r4, -1;
	setp.ge.s32 	%p35, %r112, %r1;
	or.pred  	%p36, %p34, %p35;
	@%p36 bra 	$L__BB3_13;
	add.s32 	%r114, %r6, -1;
	setp.eq.s32 	%p37, %r6, 0;
	setp.ge.u32 	%p38, %r114, %r2;
	or.pred  	%p39, %p37, %p38;
	@%p39 bra 	$L__BB3_13;
	sub.s32 	%r116, %r7, %r1;
	cvt.s64.s32 	%rd27, %r116;
	cvt.s64.s32 	%rd28, %r4;
	add.s64 	%rd29, %rd27, %rd28;
	shl.b64 	%rd30, %rd29, 2;
	add.s64 	%rd31, %rd1, %rd30;
	ld.global.u32 	%r190, [%rd31+4];
$L__BB3_13:
	st.shared.u32 	[_ZZ6oneBfsE5cache+132], %r190;
	bra.uni 	$L__BB3_19;
$L__BB3_14:
	setp.ne.s32 	%p19, %r3, 31;
	setp.ne.s32 	%p20, %r5, 31;
	or.pred  	%p21, %p19, %p20;
	@%p21 bra 	$L__BB3_18;
	add.s32 	%r100, %r4, 1;
	add.s32 	%r102, %r6, -1;
	setp.lt.s32 	%p24, %r4, -1;
	setp.ge.s32 	%p25, %r100, %r1;
	or.pred  	%p26, %p24, %p25;
	setp.ge.u32 	%p27, %r102, %r2;
	or.pred  	%p28, %p26, %p27;
	@%p28 bra 	$L__BB3_17;
	sub.s32 	%r104, %r7, %r1;
	cvt.s64.s32 	%rd20, %r104;
	cvt.s64.s32 	%rd21, %r4;
	add.s64 	%rd22, %rd20, %rd21;
	shl.b64 	%rd23, %rd22, 2;
	add.s64 	%rd24, %rd1, %rd23;
	ld.global.u32 	%r190, [%rd24+4];
$L__BB3_17:
	st.shared.u32 	[_ZZ6oneBfsE5cache+8580], %r190;
	bra.uni 	$L__BB3_24;
$L__BB3_18:
	setp.ne.s32 	%p22, %r5, 0;
	@%p22 bra 	$L__BB3_23;
$L__BB3_19:
	setp.lt.s32 	%p40, %r4, 0;
	setp.ge.s32 	%p41, %r4, %r1;
	or.pred  	%p42, %p40, %p41;
	mov.b32 	%r196, 0;
	@%p42 bra 	$L__BB3_22;
	add.s32 	%r120, %r6, -1;
	setp.eq.s32 	%p43, %r6, 0;
	setp.ge.u32 	%p44, %r120, %r2;
	or.pred  	%p45, %p43, %p44;
	@%p45 bra 	$L__BB3_22;
	sub.s32 	%r122, %r7, %r1;
	add.s32 	%r123, %r122, %r4;
	mul.wide.s32 	%rd32, %r123, 4;
	add.s64 	%rd33, %rd1, %rd32;
	ld.global.u32 	%r196, [%rd33];
$L__BB3_22:
	add.s32 	%r126, %r87, %r88;
	st.shared.u32 	[%r126+4], %r196;
	bra.uni 	$L__BB3_27;
$L__BB3_23:
	setp.ne.s32 	%p23, %r5, 31;
	@%p23 bra 	$L__BB3_27;
$L__BB3_24:
	add.s32 	%r107, %r6, 1;
	setp.lt.s32 	%p29, %r4, 0;
	setp.ge.s32 	%p30, %r4, %r1;
	or.pred  	%p31, %p29, %p30;
	setp.ge.u32 	%p32, %r107, %r2;
	mov.b32 	%r197, 0;
	or.pred  	%p33, %p31, %p32;
	@%p33 bra 	$L__BB3_26;
	mul.wide.s32 	%rd25, %r1, 4;
	add.s64 	%rd26, %rd3, %rd25;
	ld.global.u32 	%r197, [%rd26];
$L__BB3_26:
	add.s32 	%r111, %r87, %r88;
	st.shared.u32 	[%r111+8452], %r197;
$L__BB3_27:
	setp.ne.s32 	%p46, %r3, 0;
	@%p46 bra 	$L__BB3_31;
	setp.lt.s32 	%p53, %r4, 1;
	setp.gt.s32 	%p54, %r4, %r1;
	or.pred  	%p55, %p53, %p54;
	setp.ge.u32 	%p56, %r6, %r2;
	mov.b32 	%r198, 0;
	or.pred  	%p57, %p55, %p56;
	@%p57 bra 	$L__BB3_30;
	ld.global.u32 	%r198, [%rd3+-4];
$L__BB3_30:
	st.shared.u32 	[%r11], %r198;
	bra.uni 	$L__BB3_35;
$L__BB3_31:
	setp.ne.s32 	%p47, %r3, 31;
	@%p47 bra 	$L__BB3_35;
	add.s32 	%r128, %r4, 1;
	setp.lt.s32 	%p48, %r4, -1;
	setp.ge.s32 	%p49, %r128, %r1;
	or.pred  	%p50, %p48, %p49;
	setp.ge.u32 	%p51, %r6, %r2;
	mov.b32 	%r199, 0;
	or.pred  	%p52, %p50, %p51;
	@%p52 bra 	$L__BB3_34;
	ld.global.u32 	%r199, [%rd3+4];
$L__BB3_34:
	st.shared.u32 	[%r10+388], %r199;
$L__BB3_35:
	bar.sync 	0;
	setp.ne.s32 	%p58, %r9, -1;
	mov.b32 	%r211, 0;
	@%p58 bra 	$L__BB3_42;
	add.s32 	%r31, %r3, 1;
	add.s32 	%r32, %r5, 1;
	cvta.to.global.u64 	%rd4, %rd6;
	mov.b32 	%r211, 0;
	mov.b32 	%r206, -1;
$L__BB3_37:
	mov.b32 	%r207, -1;
$L__BB3_38:
	add.s32 	%r138, %r206, %r3;
	shl.b32 	%r139, %r207, 8;
	add.s32 	%r140, %r10, %r139;
	shl.b32 	%r141, %r138, 2;
	add.s32 	%r142, %r140, %r141;
	ld.shared.u32 	%r143, [%r142+260];
	setp.ne.s32 	%p59, %r143, -2;
	@%p59 bra 	$L__BB3_40;
	mul.wide.s32 	%rd34, %r211, 4;
	add.s64 	%rd35, %rd2, %rd34;
	st.local.u32 	[%rd35], %r32;
	add.s32 	%r211, %r211, 2;
	st.local.u32 	[%rd35+4], %r31;
	mov.b32 	%r145, -2;
	st.shared.u32 	[%r12+4], %r145;
	mov.b32 	%r146, 1;
	st.global.u32 	[%rd4], %r146;
	mov.b32 	%r206, 2;
	mov.u32 	%r207, %r206;
$L__BB3_40:
	add.s32 	%r42, %r207, 1;
	setp.lt.s32 	%p60, %r207, 1;
	mov.u32 	%r207, %r42;
	@%p60 bra 	$L__BB3_38;
	add.s32 	%r43, %r206, 1;
	setp.lt.s32 	%p61, %r206, 1;
	mov.u32 	%r206, %r43;
	@%p61 bra 	$L__BB3_37;
$L__BB3_42:
	setp.eq.s32 	%p62, %r211, 0;
	@%p62 bra 	$L__BB3_63;
	mov.b32 	%r210, 0;
$L__BB3_44:
	mul.wide.u32 	%rd36, %r210, 4;
	add.s64 	%rd37, %rd2, %rd36;
	ld.local.v2.u32 	{%r47, %r48}, [%rd37];
	add.s32 	%r210, %r210, 2;
	add.s32 	%r50, %r48, -1;
	shl.b32 	%r148, %r48, 2;
	add.s32 	%r150, %r87, %r148;
	shl.b32 	%r151, %r47, 8;
	add.s32 	%r152, %r150, %r151;
	sub.s32 	%r51, 33, %r48;
	add.s32 	%r52, %r47, -1;
	add.s32 	%r53, %r152, -4;
	ld.shared.u32 	%r153, [%r152+-260];
	setp.ne.s32 	%p63, %r153, -1;
	sub.s32 	%r54, 33, %r47;
	or.b32  	%r154, %r51, %r54;
	and.b32  	%r155, %r154, -32;
	setp.ne.s32 	%p64, %r155, 0;
	or.pred  	%p65, %p64, %p63;
	@%p65 bra 	$L__BB3_46;
	mul.wide.s32 	%rd38, %r211, 4;
	add.s64 	%rd39, %rd2, %rd38;
	st.local.u32 	[%rd39], %r52;
	add.s32 	%r211, %r211, 2;
	st.local.u32 	[%rd39+4], %r50;
	mov.b32 	%r156, -2;
	st.shared.u32 	[%r53+-256], %r156;
$L__BB3_46:
	ld.shared.u32 	%r157, [%r53];
	setp.ne.s32 	%p66, %r157, -1;
	sub.s32 	%r57, 32, %r47;
	or.b32  	%r158, %r51, %r57;
	and.b32  	%r159, %r158, -32;
	setp.ne.s32 	%p67, %r159, 0;
	or.pred  	%p68, %p67, %p66;
	@%p68 bra 	$L__BB3_48;
	mul.wide.s32 	%rd40, %r211, 4;
	add.s64 	%rd41, %rd2, %rd40;
	st.local.u32 	[%rd41], %r47;
	add.s32 	%r211, %r211, 2;
	st.local.u32 	[%rd41+4], %r50;
	mov.b32 	%r160, -2;
	st.shared.u32 	[%r53], %r160;
$L__BB3_48:
	add.s32 	%r60, %r47, 1;
	ld.shared.u32 	%r161, [%r53+256];
	setp.ne.s32 	%p69, %r161, -1;
	sub.s32 	%r61, 31, %r47;
	or.b32  	%r162, %r51, %r61;
	and.b32  	%r163, %r162, -32;
	setp.ne.s32 	%p70, %r163, 0;
	or.pred  	%p71, %p70, %p69;
	@%p71 bra 	$L__BB3_50;
	mul.wide.s32 	%rd42, %r211, 4;
	add.s64 	%rd43, %rd2, %rd42;
	st.local.u32 	[%rd43], %r60;
	add.s32 	%r211, %r211, 2;
	st.local.u32 	[%rd43+4], %r50;
	mov.b32 	%r164, -2;
	st.shared.u32 	[%r53+256], %r164;
$L__BB3_50:
	sub.s32 	%r64, 32, %r48;
	ld.shared.u32 	%r165, [%r53+-252];
	setp.ne.s32 	%p72, %r165, -1;
	or.b32  	%r166, %r64, %r54;
	and.b32  	%r167, %r166, -32;
	setp.ne.s32 	%p73, %r167, 0;
	or.pred  	%p74, %p73, %p72;
	@%p74 bra 	$L__BB3_52;
	mul.wide.s32 	%rd44, %r211, 4;
	add.s64 	%rd45, %rd2, %rd44;
	st.local.u32 	[%rd45], %r52;
	add.s32 	%r211, %r211, 2;
	st.local.u32 	[%rd45+4], %r48;
	mov.b32 	%r168, -2;
	st.shared.u32 	[%r53+-252], %r168;
$L__BB3_52:
	ld.shared.u32 	%r169, [%r53+4];
	setp.ne.s32 	%p75, %r169, -1;
	or.b32  	%r170, %r64, %r57;
	and.b32  	%r171, %r170, -32;
	setp.ne.s32 	%p76, %r171, 0;
	or.pred  	%p77, %p76, %p75;
	@%p77 bra 	$L__BB3_54;
	mul.wide.s32 	%rd46, %r211, 4;
	add.s64 	%rd47, %rd2, %rd46;
	st.local.u32 	[%rd47], %r47;
	add.s32 	%r211, %r211, 2;
	st.local.u32 	[%rd47+4], %r48;
	mov.b32 	%r172, -2;
	st.shared.u32 	[%r53+4], %r172;
$L__BB3_54:
	ld.shared.u32 	%r173, [%r53+260];
	setp.ne.s32 	%p78, %r173, -1;
	or.b32  	%r174, %r64, %r61;
	and.b32  	%r175, %r174, -32;
	setp.ne.s32 	%p79, %r175, 0;
	or.pred  	%p80, %p79, %p78;
	@%p80 bra 	$L__BB3_56;
	mul.wide.s32 	%rd48, %r211, 4;
	add.s64 	%rd49, %rd2, %rd48;
	st.local.u32 	[%rd49], %r60;
	add.s32 	%r211, %r211, 2;
	st.local.u32 	[%rd49+4], %r48;
	mov.b32 	%r176, -2;
	st.shared.u32 	[%r53+260], %r176;
$L__BB3_56:
	add.s32 	%r71, %r48, 1;
	sub.s32 	%r72, 31, %r48;
	ld.shared.u32 	%r177, [%r53+-248];
	setp.ne.s32 	%p81, %r177, -1;
	or.b32  	%r178, %r72, %r54;
	and.b32  	%r179, %r178, -32;
	setp.ne.s32 	%p82, %r179, 0;
	or.pred  	%p83, %p82, %p81;
	@%p83 bra 	$L__BB3_58;
	mul.wide.s32 	%rd50, %r211, 4;
	add.s64 	%rd51, %rd2, %rd50;
	st.local.u32 	[%rd51], %r52;
	add.s32 	%r211, %r211, 2;
	st.local.u32 	[%rd51+4], %r71;
	mov.b32 	%r180, -2;
	st.shared.u32 	[%r53+-248], %r180;
$L__BB3_58:
	ld.shared.u32 	%r181, [%r53+8];
	setp.ne.s32 	%p84, %r181, -1;
	or.b32  	%r182, %r72, %r57;
	and.b32  	%r183, %r182, -32;
	setp.ne.s32 	%p85, %r183, 0;
	or.pred  	%p86, %p85, %p84;
	@%p86 bra 	$L__BB3_60;
	mul.wide.s32 	%rd52, %r211, 4;
	add.s64 	%rd53, %rd2, %rd52;
	st.local.u32 	[%rd53], %r47;
	add.s32 	%r211, %r211, 2;
	st.local.u32 	[%rd53+4], %r71;
	mov.b32 	%r184, -2;
	st.shared.u32 	[%r53+8], %r184;
$L__BB3_60:
	ld.shared.u32 	%r185, [%r53+264];
	setp.ne.s32 	%p87, %r185, -1;
	or.b32  	%r186, %r72, %r61;
	and.b32  	%r187, %r186, -32;
	setp.ne.s32 	%p88, %r187, 0;
	or.pred  	%p89, %p88, %p87;
	@%p89 bra 	$L__BB3_62;
	mul.wide.s32 	%rd54, %r211, 4;
	add.s64 	%rd55, %rd2, %rd54;
	st.local.u32 	[%rd55], %r60;
	add.s32 	%r211, %r211, 2;
	st.local.u32 	[%rd55+4], %r71;
	mov.b32 	%r188, -2;
	st.shared.u32 	[%r53+264], %r188;
$L__BB3_62:
	setp.ne.s32 	%p90, %r210, %r211;
	@%p90 bra 	$L__BB3_44;
$L__BB3_63:
	cvta.to.global.u64 	%rd56, %rd5;
	bar.sync 	0;
	ld.shared.u32 	%r189, [%r12+4];
	add.s64 	%rd58, %rd56, %rd9;
	st.global.u32 	[%rd58], %r189;
	ret;

}
	// .globl	final_battle
.visible .entry final_battle(
	.param .u64 .ptr .align 1 final_battle_param_0
)
{
	.reg .pred 	%p<2>;
	.reg .b32 	%r<15>;
	.reg .b64 	%rd<5>;

	ld.param.u64 	%rd1, [final_battle_param_0];
	cvta.to.global.u64 	%rd2, %rd1;
	mov.u32 	%r1, %nctaid.x;
	mov.u32 	%r2, %ctaid.x;
	shl.b32 	%r3, %r2, 5;
	mov.u32 	%r4, %tid.x;
	add.s32 	%r5, %r3, %r4;
	mov.u32 	%r6, %ctaid.y;
	shl.b32 	%r7, %r6, 5;
	mov.u32 	%r8, %tid.y;
	add.s32 	%r9, %r7, %r8;
	mul.lo.s32 	%r10, %r1, %r9;
	shl.b32 	%r11, %r10, 5;
	add.s32 	%r12, %r5, %r11;
	mul.wide.s32 	%rd3, %r12, 4;
	add.s64 	%rd4, %rd2, %rd3;
	ld.global.u32 	%r13, [%rd4];
	setp.eq.s32 	%p1, %r13, -2;
	selp.b32 	%r14, 255, 0, %p1;
	st.global.u32 	[%rd4], %r14;
	ret;

}
	// .globl	gaussianFilter
.visible .entry gaussianFilter(
	.param .u64 .ptr .align 1 gaussianFilter_param_0,
	.param .u64 .ptr .align 1 gaussianFilter_param_1
)
{
	.reg .pred 	%p<59>;
	.reg .b32 	%r<177>;
	.reg .b64 	%rd<33>;
	// demoted variable
	.shared .align 4 .b8 _ZZ14gaussianFilterE5cache[8704];
	ld.param.u64 	%rd4, [gaussianFilter_param_0];
	ld.param.u64 	%rd3, [gaussianFilter_param_1];
	cvta.to.global.u64 	%rd1, %rd4;
	mov.u32 	%r38, %nctaid.y;
	shl.b32 	%r1, %r38, 5;
	mov.u32 	%r39, %nctaid.x;
	shl.b32 	%r2, %r39, 5;
	mov.u32 	%r40, %ctaid.x;
	shl.b32 	%r41, %r40, 5;
	mov.u32 	%r3, %tid.x;
	add.s32 	%r4, %r41, %r3;
	mov.u32 	%r42, %ctaid.y;
	shl.b32 	%r43, %r42, 5;
	mov.u32 	%r5, %tid.y;
	add.s32 	%r6, %r43, %r5;
	mul.lo.s32 	%r7, %r6, %r2;
	add.s32 	%r8, %r7, %r4;
	mul.wide.s32 	%rd5, %r8, 4;
	add.s64 	%rd2, %rd1, %rd5;
	ld.global.u32 	%r44, [%rd2];
	shl.b32 	%r45, %r5, 8;
	mov.u32 	%r46, _ZZ14gaussianFilterE5cache;
	add.s32 	%r9, %r46, %r45;
	add.s32 	%r10, %r9, 256;
	shl.b32 	%r47, %r3, 2;
	add.s32 	%r11, %r10, %r47;
	st.shared.u32 	[%r11+4], %r44;
	or.b32  	%r48, %r3, %r5;
	setp.ne.s32 	%p1, %r48, 0;
	@%p1 bra 	$L__BB5_5;
	setp.lt.s32 	%p2, %r4, 1;
	setp.gt.s32 	%p3, %r4, %r2;
	or.pred  	%p4, %p2, %p3;
	@%p4 bra 	$L__BB5_4;
	add.s32 	%r52, %r6, -1;
	setp.eq.s32 	%p5, %r6, 0;
	setp.ge.u32 	%p6, %r52, %r1;
	or.pred  	%p7, %p5, %p6;
	@%p7 bra 	$L__BB5_4;
	sub.s32 	%r54, %r7, %r2;
	cvt.s64.s32 	%rd6, %r54;
	cvt.u64.u32 	%rd7, %r4;
	add.s64 	%rd8, %rd7, %rd6;
	shl.b64 	%rd9, %rd8, 2;
	add.s64 	%rd10, %rd1, %rd9;
	ld.global.u32 	%r165, [%rd10+-4];
$L__BB5_4:
	st.shared.u32 	[%r11+-256], %r165;
$L__BB5_5:
	setp.ne.s32 	%p8, %r3, 0;
	setp.ne.s32 	%p9, %r5, 31;
	or.pred  	%p10, %p8, %p9;
	@%p10 bra 	$L__BB5_9;
	add.s32 	%r56, %r6, 1;
	setp.lt.s32 	%p11, %r4, 1;
	setp.gt.s32 	%p12, %r4, %r2;
	or.pred  	%p13, %p11, %p12;
	setp.ge.u32 	%p14, %r56, %r1;
	or.pred  	%p15, %p13, %p14;
	@%p15 bra 	$L__BB5_8;
	add.s32 	%r58, %r7, %r2;
	cvt.s64.s32 	%rd11, %r58;
	cvt.u64.u32 	%rd12, %r4;
	add.s64 	%rd13, %rd12, %rd11;
	shl.b64 	%rd14, %rd13, 2;
	add.s64 	%rd15, %rd1, %rd14;
	ld.global.u32 	%r165, [%rd15+-4];
$L__BB5_8:
	st.shared.u32 	[_ZZ14gaussianFilterE5cache+8448], %r165;
$L__BB5_9:
	setp.ne.s32 	%p16, %r3, 31;
	setp.ne.s32 	%p17, %r5, 0;
	or.pred  	%p18, %p16, %p17;
	@%p18 bra 	$L__BB5_14;
	add.s32 	%r71, %r4, 1;
	setp.lt.s32 	%p34, %r4, -1;
	setp.ge.s32 	%p35, %r71, %r2;
	or.pred  	%p36, %p34, %p35;
	@%p36 bra 	$L__BB5_13;
	add.s32 	%r73, %r6, -1;
	setp.eq.s32 	%p37, %r6, 0;
	setp.ge.u32 	%p38, %r73, %r1;
	or.pred  	%p39, %p37, %p38;
	@%p39 bra 	$L__BB5_13;
	sub.s32 	%r75, %r7, %r2;
	cvt.s64.s32 	%rd23, %r75;
	cvt.s64.s32 	%rd24, %r4;
	add.s64 	%rd25, %rd23, %rd24;
	shl.b64 	%rd26, %rd25, 2;
	add.s64 	%rd27, %rd1, %rd26;
	ld.global.u32 	%r165, [%rd27+4];
$L__BB5_13:
	st.shared.u32 	[_ZZ14gaussianFilterE5cache+132], %r165;
	bra.uni 	$L__BB5_19;
$L__BB5_14:
	setp.ne.s32 	%p19, %r3, 31;
	setp.ne.s32 	%p20, %r5, 31;
	or.pred  	%p21, %p19, %p20;
	@%p21 bra 	$L__BB5_18;
	add.s32 	%r59, %r4, 1;
	add.s32 	%r61, %r6, -1;
	setp.lt.s32 	%p24, %r4, -1;
	setp.ge.s32 	%p25, %r59, %r2;
	or.pred  	%p26, %p24, %p25;
	setp.ge.u32 	%p27, %r61, %r1;
	or.pred  	%p28, %p26, %p27;
	@%p28 bra 	$L__BB5_17;
	sub.s32 	%r63, %r7, %r2;
	cvt.s64.s32 	%rd16, %r63;
	cvt.s64.s32 	%rd17, %r4;
	add.s64 	%rd18, %rd16, %rd17;
	shl.b64 	%rd19, %rd18, 2;
	add.s64 	%rd20, %rd1, %rd19;
	ld.global.u32 	%r165, [%rd20+4];
$L__BB5_17:
	st.shared.u32 	[_ZZ14gaussianFilterE5cache+8580], %r165;
	bra.uni 	$L__BB5_24;
$L__BB5_18:
	setp.ne.s32 	%p22, %r5, 0;
	@%p22 bra 	$L__BB5_23;
$L__BB5_19:
	setp.lt.s32 	%p40, %r4, 0;
	setp.ge.s32 	%p41, %r4, %r2;
	or.pred  	%p42, %p40, %p41;
	mov.b32 	%r171, 0;
	@%p42 bra 	$L__BB5_22;
	add.s32 	%r79, %r6, -1;
	setp.eq.s32 	%p43, %r6, 0;
	setp.ge.u32 	%p44, %r79, %r1;
	or.pred  	%p45, %p43, %p44;
	@%p45 bra 	$L__BB5_22;
	sub.s32 	%r81, %r7, %r2;
	add.s32 	%r82, %r81, %r4;
	mul.wide.s32 	%rd28, %r82, 4;
	add.s64 	%rd29, %rd1, %rd28;
	ld.global.u32 	%r171, [%rd29];
$L__BB5_22:
	add.s32 	%r85, %r46, %r47;
	st.shared.u32 	[%r85+4], %r171;
	bra.uni 	$L__BB5_27;
$L__BB5_23:
	setp.ne.s32 	%p23, %r5, 31;
	@%p23 bra 	$L__BB5_27;
$L__BB5_24:
	add.s32 	%r66, %r6, 1;
	setp.lt.s32 	%p29, %r4, 0;
	setp.ge.s32 	%p30, %r4, %r2;
	or.pred  	%p31, %p29, %p30;
	setp.ge.u32 	%p32, %r66, %r1;
	mov.b32 	%r172, 0;
	or.pred  	%p33, %p31, %p32;
	@%p33 bra 	$L__BB5_26;
	mul.wide.s32 	%rd21, %r2, 4;
	add.s64 	%rd22, %rd2, %rd21;
	ld.global.u32 	%r172, [%rd22];
$L__BB5_26:
	add.s32 	%r70, %r46, %r47;
	st.shared.u32 	[%r70+8452], %r172;
$L__BB5_27:
	setp.ne.s32 	%p46, %r3, 0;
	@%p46 bra 	$L__BB5_31;
	setp.lt.s32 	%p53, %r4, 1;
	setp.gt.s32 	%p54, %r4, %r2;
	or.pred  	%p55, %p53, %p54;
	setp.ge.u32 	%p56, %r6, %r1;
	mov.b32 	%r173, 0;
	or.pred  	%p57, %p55, %p56;
	@%p57 bra 	$L__BB5_30;
	ld.global.u32 	%r173, [%rd2+-4];
$L__BB5_30:
	st.shared.u32 	[%r10], %r173;
	bra.uni 	$L__BB5_35;
$L__BB5_31:
	setp.ne.s32 	%p47, %r3, 31;
	@%p47 bra 	$L__BB5_35;
	add.s32 	%r87, %r4, 1;
	setp.lt.s32 	%p48, %r4, -1;
	setp.ge.s32 	%p49, %r87, %r2;
	or.pred  	%p50, %p48, %p49;
	setp.ge.u32 	%p51, %r6, %r1;
	mov.b32 	%r174, 0;
	or.pred  	%p52, %p50, %p51;
	@%p52 bra 	$L__BB5_34;
	ld.global.u32 	%r174, [%rd2+4];
$L__BB5_34:
	st.shared.u32 	[%r9+388], %r174;
$L__BB5_35:
	bar.sync 	0;
	add.s32 	%r97, %r45, %r47;
	add.s32 	%r30, %r46, %r97;
	mov.b32 	%r176, 0;
	mov.b32 	%r175, 292;
$L__BB5_36:
	add.s32 	%r33, %r30, %r175;
	ld.shared.u32 	%r99, [%r33+-32];
	add.s32 	%r100, %r99, %r176;
	ld.shared.u32 	%r101, [%r33+-28];
	add.s32 	%r102, %r101, %r100;
	ld.shared.u32 	%r103, [%r33+-24];
	add.s32 	%r104, %r103, %r102;
	ld.shared.u32 	%r105, [%r33+-20];
	add.s32 	%r106, %r105, %r104;
	ld.shared.u32 	%r107, [%r33+-16];
	add.s32 	%r108, %r107, %r106;
	ld.shared.u32 	%r109, [%r33+-12];
	add.s32 	%r110, %r109, %r108;
	ld.shared.u32 	%r111, [%r33+-8];
	add.s32 	%r112, %r111, %r110;
	ld.shared.u32 	%r113, [%r33+-4];
	add.s32 	%r114, %r113, %r112;
	ld.shared.u32 	%r115, [%r33];
	add.s32 	%r116, %r115, %r114;
	ld.shared.u32 	%r117, [%r33+4];
	add.s32 	%r118, %r117, %r116;
	ld.shared.u32 	%r119, [%r33+8];
	add.s32 	%r120, %r119, %r118;
	ld.shared.u32 	%r121, [%r33+12];
	add.s32 	%r122, %r121, %r120;
	ld.shared.u32 	%r123, [%r33+16];
	add.s32 	%r124, %r123, %r122;
	ld.shared.u32 	%r125, [%r33+20];
	add.s32 	%r126, %r125, %r124;
	ld.shared.u32 	%r127, [%r33+24];
	add.s32 	%r128, %r127, %r126;
	ld.shared.u32 	%r129, [%r33+28];
	add.s32 	%r130, %r129, %r128;
	ld.shared.u32 	%r131, [%r33+32];
	add.s32 	%r34, %r131, %r130;
	setp.eq.s32 	%p58, %r175, 4388;
	@%p58 bra 	$L__BB5_38;
	ld.shared.u32 	%r132, [%r33+224];
	add.s32 	%r133, %r132, %r34;
	ld.shared.u32 	%r134, [%r33+228];
	add.s32 	%r135, %r134, %r133;
	ld.shared.u32 	%r136, [%r33+232];
	add.s32 	%r137, %r136, %r135;
	ld.shared.u32 	%r138, [%r33+236];
	add.s32 	%r139, %r138, %r137;
	ld.shared.u32 	%r140, [%r33+240];
	add.s32 	%r141, %r140, %r139;
	ld.shared.u32 	%r142, [%r33+244];
	add.s32 	%r143, %r142, %r141;
	ld.shared.u32 	%r144, [%r33+248];
	add.s32 	%r145, %r144, %r143;
	ld.shared.u32 	%r146, [%r33+252];
	add.s32 	%r147, %r146, %r145;
	ld.shared.u32 	%r148, [%r33+256];
	add.s32 	%r149, %r148, %r147;
	ld.shared.u32 	%r150, [%r33+260];
	add.s32 	%r151, %r150, %r149;
	ld.shared.u32 	%r152, [%r33+264];
	add.s32 	%r153, %r152, %r151;
	ld.shared.u32 	%r154, [%r33+268];
	add.s32 	%r155, %r154, %r153;
	ld.shared.u32 	%r156, [%r33+272];
	add.s32 	%r157, %r156, %r155;
	ld.shared.u32 	%r158, [%r33+276];
	add.s32 	%r159, %r158, %r157;
	ld.shared.u32 	%r160, [%r33+280];
	add.s32 	%r161, %r160, %r159;
	ld.shared.u32 	%r162, [%r33+284];
	add.s32 	%r163, %r162, %r161;
	ld.shared.u32 	%r164, [%r33+288];
	add.s32 	%r176, %r164, %r163;
	add.s32 	%r175, %r175, 512;
	bra.uni 	$L__BB5_36;
$L__BB5_38:
	cvta.to.global.u64 	%rd30, %rd3;
	add.s64 	%rd32, %rd30, %rd5;
	st.global.u32 	[%rd32], %r34;
	ret;

}


// ===== COMPILED SASS (sm_100) =====

	.target	sm_100

	.elftype	@"ET_EXEC"


//--------------------- .note.nv.tkinfo           --------------------------
	.section	.note.nv.tkinfo,"",@"SHT_NOTE"
	.sectionflags	@"SHF_NOTE_NV_TKINFO"
	.tkinfo
        /*0018*/ 	.word	0x00000002
        /*0030*/ 	.string	""
        /*0030*/ 	.string	"ptxas"
        /*0030*/ 	.string	"Cuda compilation tools, release 13.0, V13.0.88"
        /*0030*/ 	.string	"Build cuda_13.0.r13.0/compiler.36424714_0"
        /*0030*/ 	.string	"-arch sm_100 -m 64 "



//--------------------- .note.nv.cuinfo           --------------------------
	.section	.note.nv.cuinfo,"",@"SHT_NOTE"
	.sectionflags	@"SHF_NOTE_NV_CUINFO"
        /*0018*/ 	.short	0x0002
        /*001a*/ 	.short	0x0064
        /*001c*/ 	.short	0x0082
	.zero		2


//--------------------- .nv.info                  --------------------------
	.section	.nv.info,"",@"SHT_CUDA_INFO"
	.align	4


	//----- nvinfo : EIATTR_REGCOUNT
	.align		4
        /*0000*/ 	.byte	0x04, 0x2f
        /*0002*/ 	.short	(.L_1 - .L_0)
	.align		4
.L_0:
        /*0004*/ 	.word	index@(sobel)
        /*0008*/ 	.word	0x00000017


	//----- nvinfo : EIATTR_FRAME_SIZE
	.align		4
.L_1:
        /*000c*/ 	.byte	0x04, 0x11
        /*000e*/ 	.short	(.L_3 - .L_2)
	.align		4
.L_2:
        /*0010*/ 	.word	index@($__internal_1_$__cuda_sm3x_div_rn_noftz_f32_slowpath)
        /*0014*/ 	.word	0x00000000


	//----- nvinfo : EIATTR_FRAME_SIZE
	.align		4
.L_3:
        /*0018*/ 	.byte	0x04, 0x11
        /*001a*/ 	.short	(.L_5 - .L_4)
	.align		4
.L_4:
        /*001c*/ 	.word	index@($__internal_0_$__cuda_sm20_div_rn_f64_full)
        /*0020*/ 	.word	0x00000000


	//----- nvinfo : EIATTR_FRAME_SIZE
	.align		4
.L_5:
        /*0024*/ 	.byte	0x04, 0x11
        /*0026*/ 	.short	(.L_7 - .L_6)
	.align		4
.L_6:
        /*0028*/ 	.word	index@(sobel)
        /*002c*/ 	.word	0x00000000


	//----- nvinfo : EIATTR_REGCOUNT
	.align		4
.L_7:
        /*0030*/ 	.byte	0x04, 0x2f
        /*0032*/ 	.short	(.L_9 - .L_8)
	.align		4
.L_8:
        /*0034*/ 	.word	index@(nonMaximalSupression)
        /*0038*/ 	.word	0x00000017


	//----- nvinfo : EIATTR_FRAME_SIZE
	.align		4
.L_9:
        /*003c*/ 	.byte	0x04, 0x11
        /*003e*/ 	.short	(.L_11 - .L_10)
	.align		4
.L_10:
        /*0040*/ 	.word	index@(nonMaximalSupression)
        /*0044*/ 	.word	0x00000000


	//----- nvinfo : EIATTR_REGCOUNT
	.align		4
.L_11:
        /*0048*/ 	.byte	0x04, 0x2f
        /*004a*/ 	.short	(.L_13 - .L_12)
	.align		4
.L_12:
        /*004c*/ 	.word	index@(prepareBfs)
        /*0050*/ 	.word	0x0000000a


	//----- nvinfo : EIATTR_FRAME_SIZE
	.align		4
.L_13:
        /*0054*/ 	.byte	0x04, 0x11
        /*0056*/ 	.short	(.L_15 - .L_14)
	.align		4
.L_14:
        /*0058*/ 	.word	index@(prepareBfs)
        /*005c*/ 	.word	0x00000000


	//----- nvinfo : EIATTR_REGCOUNT
	.align		4
.L_15:
        /*0060*/ 	.byte	0x04, 0x2f
        /*0062*/ 	.short	(.L_17 - .L_16)
	.align		4
.L_16:
        /*0064*/ 	.word	index@(oneBfs)
        /*0068*/ 	.word	0x0000001b


	//----- nvinfo : EIATTR_FRAME_SIZE
	.align		4
.L_17:
        /*006c*/ 	.byte	0x04, 0x11
        /*006e*/ 	.short	(.L_19 - .L_18)
	.align		4
.L_18:
        /*0070*/ 	.word	index@(oneBfs)
        /*0074*/ 	.word	0x00000200


	//----- nvinfo : EIATTR_REGCOUNT
	.align		4
.L_19:
        /*0078*/ 	.byte	0x04, 0x2f
        /*007a*/ 	.short	(.L_21 - .L_20)
	.align		4
.L_20:
        /*007c*/ 	.word	index@(final_battle)
        /*0080*/ 	.word	0x0000000a


	//----- nvinfo : EIATTR_FRAME_SIZE
	.align		4
.L_21:
        /*0084*/ 	.byte	0x04, 0x11
        /*0086*/ 	.short	(.L_23 - .L_22)
	.align		4
.L_22:
        /*0088*/ 	.word	index@(final_battle)
        /*008c*/ 	.word	0x00000000


	//----- nvinfo : EIATTR_REGCOUNT
	.align		4
.L_23:
        /*0090*/ 	.byte	0x04, 0x2f
        /*0092*/ 	.short	(.L_25 - .L_24)
	.align		4
.L_24:
        /*0094*/ 	.word	index@(gaussianFilter)
        /*0098*/ 	.word	0x0000001c


	//----- nvinfo : EIATTR_FRAME_SIZE
	.align		4
.L_25:
        /*009c*/ 	.byte	0x04, 0x11
        /*009e*/ 	.short	(.L_27 - .L_26)
	.align		4
.L_26:
        /*00a0*/ 	.word	index@(gaussianFilter)
        /*00a4*/ 	.word	0x00000000


	//----- nvinfo : EIATTR_MIN_STACK_SIZE
	.align		4
.L_27:
        /*00a8*/ 	.byte	0x04, 0x12
        /*00aa*/ 	.short	(.L_29 - .L_28)
	.align		4
.L_28:
        /*00ac*/ 	.word	index@(gaussianFilter)
        /*00b0*/ 	.word	0x00000000


	//----- nvinfo : EIATTR_MIN_STACK_SIZE
	.align		4
.L_29:
        /*00b4*/ 	.byte	0x04, 0x12
        /*00b6*/ 	.short	(.L_31 - .L_30)
	.align		4
.L_30:
        /*00b8*/ 	.word	index@(final_battle)
        /*00bc*/ 	.word	0x00000000


	//----- nvinfo : EIATTR_MIN_STACK_SIZE
	.align		4
.L_31:
        /*00c0*/ 	.byte	0x04, 0x12
        /*00c2*/ 	.short	(.L_33 - .L_32)
	.align		4
.L_32:
        /*00c4*/ 	.word	index@(oneBfs)
        /*00c8*/ 	.word	0x00000200


	//----- nvinfo : EIATTR_MIN_STACK_SIZE
	.align		4
.L_33:
        /*00cc*/ 	.byte	0x04, 0x12
        /*00ce*/ 	.short	(.L_35 - .L_34)
	.align		4
.L_34:
        /*00d0*/ 	.word	index@(prepareBfs)
        /*00d4*/ 	.word	0x00000000


	//----- nvinfo : EIATTR_MIN_STACK_SIZE
	.align		4
.L_35:
        /*00d8*/ 	.byte	0x04, 0x12
        /*00da*/ 	.short	(.L_37 - .L_36)
	.align		4
.L_36:
        /*00dc*/ 	.word	index@(nonMaximalSupression)
        /*00e0*/ 	.word	0x00000000


	//----- nvinfo : EIATTR_MIN_STACK_SIZE
	.align		4
.L_37:
        /*00e4*/ 	.byte	0x04, 0x12
        /*00e6*/ 	.short	(.L_39 - .L_38)
	.align		4
.L_38:
        /*00e8*/ 	.word	index@(sobel)
        /*00ec*/ 	.word	0x00000000
.L_39:


//--------------------- .nv.compat                --------------------------
	.section	.nv.compat,"",@"SHT_CUDA_COMPAT_INFO"
	.align	4
        /*0000*/ 	.byte	0x02, 0x09, 0x00, 0x00, 0x02, 0x02, 0x01, 0x00, 0x02, 0x05, 0x05, 0x00, 0x03, 0x07, 0x01, 0x01
        /*0010*/ 	.byte	0x02, 0x03, 0x00, 0x00, 0x02, 0x06, 0x01, 0x00, 0x04, 0x0b, 0x08, 0x00, 0x01, 0x00, 0x00, 0x00
        /*0020*/ 	.byte	0x00, 0x00, 0x00, 0x00


//--------------------- .nv.info.gaussianFilter   --------------------------
	.section	.nv.info.gaussianFilter,"",@"SHT_CUDA_INFO"
	.sectionflags	@""
	.align	4


	//----- nvinfo : EIATTR_CUDA_API_VERSION
	.align		4
        /*0000*/ 	.byte	0x04, 0x37
        /*0002*/ 	.short	(.L_41 - .L_40)
.L_40:
        /*0004*/ 	.word	0x00000082


	//----- nvinfo : EIATTR_KPARAM_INFO
	.align		4
.L_41:
        /*0008*/ 	.byte	0x04, 0x17
        /*000a*/ 	.short	(.L_43 - .L_42)
.L_42:
        /*000c*/ 	.word	0x00000000
        /*0010*/ 	.short	0x0001
        /*0012*/ 	.short	0x0008
        /*0014*/ 	.byte	0x00, 0xf5, 0x21, 0x00


	//----- nvinfo : EIATTR_KPARAM_INFO
	.align		4
.L_43:
        /*0018*/ 	.byte	0x04, 0x17
        /*001a*/ 	.short	(.L_45 - .L_44)
.L_44:
        /*001c*/ 	.word	0x00000000
        /*0020*/ 	.short	0x0000
        /*0022*/ 	.short	0x0000
        /*0024*/ 	.byte	0x00, 0xf5, 0x21, 0x00


	//----- nvinfo : EIATTR_SPARSE_MMA_MASK
	.align		4
.L_45:
        /*0028*/ 	.byte	0x03, 0x50
        /*002a*/ 	.short	0x0000


	//----- nvinfo : EIATTR_MAXREG_COUNT
	.align		4
        /*002c*/ 	.byte	0x03, 0x1b
        /*002e*/ 	.short	0x00ff


	//----- nvinfo : EIATTR_NUM_BARRIERS
	.align		4
        /*0030*/ 	.byte	0x02, 0x4c
        /*0032*/ 	.byte	0x01
	.zero		1


	//----- nvinfo : EIATTR_MERCURY_ISA_VERSION
	.align		4
        /*0034*/ 	.byte	0x03, 0x5f
        /*0036*/ 	.short	0x0101


	//----- nvinfo : EIATTR_VRC_CTA_INIT_COUNT
	.align		4
        /*0038*/ 	.byte	0x02, 0x4a
	.zero		1
	.zero		1


	//----- nvinfo : EIATTR_EXIT_INSTR_OFFSETS
	.align		4
        /*003c*/ 	.byte	0x04, 0x1c
        /*003e*/ 	.short	(.L_47 - .L_46)


	//   ....[0]....
.L_46:
        /*0040*/ 	.word	0x00001020


	//----- nvinfo : EIATTR_CRS_STACK_SIZE
	.align		4
.L_47:
        /*0044*/ 	.byte	0x04, 0x1e
        /*0046*/ 	.short	(.L_49 - .L_48)
.L_48:
        /*0048*/ 	.word	0x00000000


	//----- nvinfo : EIATTR_CBANK_PARAM_SIZE
	.align		4
.L_49:
        /*004c*/ 	.byte	0x03, 0x19
        /*004e*/ 	.short	0x0010


	//----- nvinfo : EIATTR_PARAM_CBANK
	.align		4
        /*0050*/ 	.byte	0x04, 0x0a
        /*0052*/ 	.short	(.L_51 - .L_50)
	.align		4
.L_50:
        /*0054*/ 	.word	index@(.nv.constant0.gaussianFilter)
        /*0058*/ 	.short	0x0380
        /*005a*/ 	.short	0x0010


	//----- nvinfo : EIATTR_SW_WAR
	.align		4
.L_51:
        /*005c*/ 	.byte	0x04, 0x36
        /*005e*/ 	.short	(.L_53 - .L_52)
.L_52:
        /*0060*/ 	.word	0x00000008
.L_53:


//--------------------- .nv.info.final_battle     --------------------------
	.section	.nv.info.final_battle,"",@"SHT_CUDA_INFO"
	.sectionflags	@""
	.align	4


	//----- nvinfo : EIATTR_CUDA_API_VERSION
	.align		4
        /*0000*/ 	.byte	0x04, 0x37
        /*0002*/ 	.short	(.L_55 - .L_54)
.L_54:
        /*0004*/ 	.word	0x00000082


	//----- nvinfo : EIATTR_KPARAM_INFO
	.align		4
.L_55:
        /*0008*/ 	.byte	0x04, 0x17
        /*000a*/ 	.short	(.L_57 - .L_56)
.L_56:
        /*000c*/ 	.word	0x00000000
        /*0010*/ 	.short	0x0000
        /*0012*/ 	.short	0x0000
        /*0014*/ 	.byte	0x00, 0xf5, 0x21, 0x00


	//----- nvinfo : EIATTR_SPARSE_MMA_MASK
	.align		4
.L_57:
        /*0018*/ 	.byte	0x03, 0x50
        /*001a*/ 	.short	0x0000


	//----- nvinfo : EIATTR_MAXREG_COUNT
	.align		4
        /*001c*/ 	.byte	0x03, 0x1b
        /*001e*/ 	.short	0x00ff


	//----- nvinfo : EIATTR_MERCURY_ISA_VERSION
	.align		4
        /*0020*/ 	.byte	0x03, 0x5f
        /*0022*/ 	.short	0x0101


	//----- nvinfo : EIATTR_VRC_CTA_INIT_COUNT
	.align		4
        /*0024*/ 	.byte	0x02, 0x4a
	.zero		1
	.zero		1


	//----- nvinfo : EIATTR_EXIT_INSTR_OFFSETS
	.align		4
        /*0028*/ 	.byte	0x04, 0x1c
        /*002a*/ 	.short	(.L_59 - .L_58)


	//   ....[0]....
.L_58:
        /*002c*/ 	.word	0x00000110


	//----- nvinfo : EIATTR_CBANK_PARAM_SIZE
	.align		4
.L_59:
        /*0030*/ 	.byte	0x03, 0x19
        /*0032*/ 	.short	0x0008


	//----- nvinfo : EIATTR_PARAM_CBANK
	.align		4
        /*0034*/ 	.byte	0x04, 0x0a
        /*0036*/ 	.short	(.L_61 - .L_60)
	.align		4
.L_60:
        /*0038*/ 	.word	index@(.nv.constant0.final_battle)
        /*003c*/ 	.short	0x0380
        /*003e*/ 	.short	0x0008


	//----- nvinfo : EIATTR_SW_WAR
	.align		4
.L_61:
        /*0040*/ 	.byte	0x04, 0x36
        /*0042*/ 	.short	(.L_63 - .L_62)
.L_62:
        /*0044*/ 	.word	0x00000008
.L_63:


//--------------------- .nv.info.oneBfs           --------------------------
	.section	.nv.info.oneBfs,"",@"SHT_CUDA_INFO"
	.sectionflags	@""
	.align	4


	//----- nvinfo : EIATTR_CUDA_API_VERSION
	.align		4
        /*0000*/ 	.byte	0x04, 0x37
        /*0002*/ 	.short	(.L_65 - .L_64)
.L_64:
        /*0004*/ 	.word	0x00000082


	//----- nvinfo : EIATTR_KPARAM_INFO
	.align		4
.L_65:
        /*0008*/ 	.byte	0x04, 0x17
        /*000a*/ 	.short	(.L_67 - .L_66)
.L_66:
        /*000c*/ 	.word	0x00000000
        /*0010*/ 	.short	0x0002
        /*0012*/ 	.short	0x0010
        /*0014*/ 	.byte	0x00, 0xf5, 0x21, 0x00


	//----- nvinfo : EIATTR_KPARAM_INFO
	.align		4
.L_67:
        /*0018*/ 	.byte	0x04, 0x17
        /*001a*/ 	.short	(.L_69 - .L_68)
.L_68:
        /*001c*/ 	.word	0x00000000
        /*0020*/ 	.short	0x0001
        /*0022*/ 	.short	0x0008
        /*0024*/ 	.byte	0x00, 0xf5, 0x21, 0x00


	//----- nvinfo : EIATTR_KPARAM_INFO
	.align		4
.L_69:
        /*0028*/ 	.byte	0x04, 0x17
        /*002a*/ 	.short	(.L_71 - .L_70)
.L_70:
        /*002c*/ 	.word	0x00000000
        /*0030*/ 	.short	0x0000
        /*0032*/ 	.short	0x0000
        /*0034*/ 	.byte	0x00, 0xf5, 0x21, 0x00


	//----- nvinfo : EIATTR_SPARSE_MMA_MASK
	.align		4
.L_71:
        /*0038*/ 	.byte	0x03, 0x50
        /*003a*/ 	.short	0x0000


	//----- nvinfo : EIATTR_MAXREG_COUNT
	.align		4
        /*003c*/ 	.byte	0x03, 0x1b
        /*003e*/ 	.short	0x00ff


	//----- nvinfo : EIATTR_NUM_BARRIERS
	.align		4
        /*0040*/ 	.byte	0x02, 0x4c
        /*0042*/ 	.byte	0x01
	.zero		1


	//----- nvinfo : EIATTR_MERCURY_ISA_VERSION
	.align		4
        /*0044*/ 	.byte	0x03, 0x5f
        /*0046*/ 	.short	0x0101


	//----- nvinfo : EIATTR_VRC_CTA_INIT_COUNT
	.align		4
        /*0048*/ 	.byte	0x02, 0x4a
	.zero		1
	.zero		1


	//----- nvinfo : EIATTR_EXIT_INSTR_OFFSETS
	.align		4
        /*004c*/ 	.byte	0x04, 0x1c
        /*004e*/ 	.short	(.L_73 - .L_72)


	//   ....[0]....
.L_72:
        /*0050*/ 	.word	0x000013c0


	//----- nvinfo : EIATTR_CRS_STACK_SIZE
	.align		4
.L_73:
        /*0054*/ 	.byte	0x04, 0x1e
        /*0056*/ 	.short	(.L_75 - .L_74)
.L_74:
        /*0058*/ 	.word	0x00000000


	//----- nvinfo : EIATTR_CBANK_PARAM_SIZE
	.align		4
.L_75:
        /*005c*/ 	.byte	0x03, 0x19
        /*005e*/ 	.short	0x0018


	//----- nvinfo : EIATTR_PARAM_CBANK
	.align		4
        /*0060*/ 	.byte	0x04, 0x0a
        /*0062*/ 	.short	(.L_77 - .L_76)
	.align		4
.L_76:
        /*0064*/ 	.word	index@(.nv.constant0.oneBfs)
        /*0068*/ 	.short	0x0380
        /*006a*/ 	.short	0x0018


	//----- nvinfo : EIATTR_SW_WAR
	.align		4
.L_77:
        /*006c*/ 	.byte	0x04, 0x36
        /*006e*/ 	.short	(.L_79 - .L_78)
.L_78:
        /*0070*/ 	.word	0x00000008
.L_79:


//--------------------- .nv.info.prepareBfs       --------------------------
	.section	.nv.info.prepareBfs,"",@"SHT_CUDA_INFO"
	.sectionflags	@""
	.align	4


	//----- nvinfo : EIATTR_CUDA_API_VERSION
	.align		4
        /*0000*/ 	.byte	0x04, 0x37
        /*0002*/ 	.short	(.L_81 - .L_80)
.L_80:
        /*0004*/ 	.word	0x00000082


	//----- nvinfo : EIATTR_KPARAM_INFO
	.align		4
.L_81:
        /*0008*/ 	.byte	0x04, 0x17
        /*000a*/ 	.short	(.L_83 - .L_82)
.L_82:
        /*000c*/ 	.word	0x00000000
        /*0010*/ 	.short	0x0000
        /*0012*/ 	.short	0x0000
        /*0014*/ 	.byte	0x00, 0xf5, 0x21, 0x00


	//----- nvinfo : EIATTR_SPARSE_MMA_MASK
	.align		4
.L_83:
        /*0018*/ 	.byte	0x03, 0x50
        /*001a*/ 	.short	0x0000


	//----- nvinfo : EIATTR_MAXREG_COUNT
	.align		4
        /*001c*/ 	.byte	0x03, 0x1b
        /*001e*/ 	.short	0x00ff


	//----- nvinfo : EIATTR_MERCURY_ISA_VERSION
	.align		4
        /*0020*/ 	.byte	0x03, 0x5f
        /*0022*/ 	.short	0x0101


	//----- nvinfo : EIATTR_VRC_CTA_INIT_COUNT
	.align		4
        /*0024*/ 	.byte	0x02, 0x4a
	.zero		1
	.zero		1


	//----- nvinfo : EIATTR_EXIT_INSTR_OFFSETS
	.align		4
        /*0028*/ 	.byte	0x04, 0x1c
        /*002a*/ 	.short	(.L_85 - .L_84)


	//   ....[0]....
.L_84:
        /*002c*/ 	.word	0x00000100


	//   ....[1]....
        /*0030*/ 	.word	0x00000140


	//   ....[2]....
        /*0034*/ 	.word	0x00000170


	//----- nvinfo : EIATTR_CBANK_PARAM_SIZE
	.align		4
.L_85:
        /*0038*/ 	.byte	0x03, 0x19
        /*003a*/ 	.short	0x0008


	//----- nvinfo : EIATTR_PARAM_CBANK
	.align		4
        /*003c*/ 	.byte	0x04, 0x0a
        /*003e*/ 	.short	(.L_87 - .L_86)
	.align		4
.L_86:
        /*0040*/ 	.word	index@(.nv.constant0.prepareBfs)
        /*0044*/ 	.short	0x0380
        /*0046*/ 	.short	0x0008


	//----- nvinfo : EIATTR_SW_WAR
	.align		4
.L_87:
        /*0048*/ 	.byte	0x04, 0x36
        /*004a*/ 	.short	(.L_89 - .L_88)
.L_88:
        /*004c*/ 	.word	0x00000008
.L_89:


//--------------------- .nv.info.nonMaximalSupression --------------------------
	.section	.nv.info.nonMaximalSupression,"",@"SHT_CUDA_INFO"
	.sectionflags	@""
	.align	4


	//----- nvinfo : EIATTR_CUDA_API_VERSION
	.align		4
        /*0000*/ 	.byte	0x04, 0x37
        /*0002*/ 	.short	(.L_91 - .L_90)
.L_90:
        /*0004*/ 	.word	0x00000082


	//----- nvinfo : EIATTR_KPARAM_INFO
	.align		4
.L_91:
        /*0008*/ 	.byte	0x04, 0x17
        /*000a*/ 	.short	(.L_93 - .L_92)
.L_92:
        /*000c*/ 	.word	0x00000000
        /*0010*/ 	.short	0x0002
        /*0012*/ 	.short	0x0010
        /*0014*/ 	.byte	0x00, 0xf5, 0x21, 0x00


	//----- nvinfo : EIATTR_KPARAM_INFO
	.align		4
.L_93:
        /*0018*/ 	.byte	0x04, 0x17
        /*001a*/ 	.short	(.L_95 - .L_94)
.L_94:
        /*001c*/ 	.word	0x00000000
        /*0020*/ 	.short	0x0001
        /*0022*/ 	.short	0x0008
        /*0024*/ 	.byte	0x00, 0xf5, 0x21, 0x00


	//----- nvinfo : EIATTR_KPARAM_INFO
	.align		4
.L_95:
        /*0028*/ 	.byte	0x04, 0x17
        /*002a*/ 	.short	(.L_97 - .L_96)
.L_96:
        /*002c*/ 	.word	0x00000000
        /*0030*/ 	.short	0x0000
        /*0032*/ 	.short	0x0000
        /*0034*/ 	.byte	0x00, 0xf5, 0x21, 0x00


	//----- nvinfo : EIATTR_SPARSE_MMA_MASK
	.align		4
.L_97:
        /*0038*/ 	.byte	0x03, 0x50
        /*003a*/ 	.short	0x0000


	//----- nvinfo : EIATTR_MAXREG_COUNT
	.align		4
        /*003c*/ 	.byte	0x03, 0x1b
        /*003e*/ 	.short	0x00ff


	//----- nvinfo : EIATTR_NUM_BARRIERS
	.align		4
        /*0040*/ 	.byte	0x02, 0x4c
        /*0042*/ 	.byte	0x01
	.zero		1


	//----- nvinfo : EIATTR_MERCURY_ISA_VERSION
	.align		4
        /*0044*/ 	.byte	0x03, 0x5f
        /*0046*/ 	.short	0x0101


	//----- nvinfo : EIATTR_VRC_CTA_INIT_COUNT
	.align		4
        /*0048*/ 	.byte	0x02, 0x4a
	.zero		1
	.zero		1


	//----- nvinfo : EIATTR_EXIT_INSTR_OFFSETS
	.align		4
        /*004c*/ 	.byte	0x04, 0x1c
        /*004e*/ 	.short	(.L_99 - .L_98)


	//   ....[0]....
.L_98:
        /*0050*/ 	.word	0x00000bf0


	//   ....[1]....
        /*0054*/ 	.word	0x00000c20


	//   ....[2]....
        /*0058*/ 	.word	0x00000ce0


	//   ....[3]....
        /*005c*/ 	.word	0x00000d10


	//   ....[4]....
        /*0060*/ 	.word	0x00000dd0


	//   ....[5]....
        /*0064*/ 	.word	0x00000e00


	//   ....[6]....
        /*0068*/ 	.word	0x00000e70


	//   ....[7]....
        /*006c*/ 	.word	0x00000ef0


	//   ....[8]....
        /*0070*/ 	.word	0x00000f20


	//----- nvinfo : EIATTR_CRS_STACK_SIZE
	.align		4
.L_99:
        /*0074*/ 	.byte	0x04, 0x1e
        /*0076*/ 	.short	(.L_101 - .L_100)
.L_100:
        /*0078*/ 	.word	0x00000000


	//----- nvinfo : EIATTR_CBANK_PARAM_SIZE
	.align		4
.L_101:
        /*007c*/ 	.byte	0x03, 0x19
        /*007e*/ 	.short	0x0018


	//----- nvinfo : EIATTR_PARAM_CBANK
	.align		4
        /*0080*/ 	.byte	0x04, 0x0a
        /*0082*/ 	.short	(.L_103 - .L_102)
	.align		4
.L_102:
        /*0084*/ 	.word	index@(.nv.constant0.nonMaximalSupression)
        /*0088*/ 	.short	0x0380
        /*008a*/ 	.short	0x0018


	//----- nvinfo : EIATTR_SW_WAR
	.align		4
.L_103:
        /*008c*/ 	.byte	0x04, 0x36
        /*008e*/ 	.short	(.L_105 - .L_104)
.L_104:
        /*0090*/ 	.word	0x00000008
.L_105:


//--------------------- .nv.info.sobel            --------------------------
	.section	.nv.info.sobel,"",@"SHT_CUDA_INFO"
	.sectionflags	@""
	.align	4


	//----- nvinfo : EIATTR_CUDA_API_VERSION
	.align		4
        /*0000*/ 	.byte	0x04, 0x37
        /*0002*/ 	.short	(.L_107 - .L_106)
.L_106:
        /*0004*/ 	.word	0x00000082


	//----- nvinfo : EIATTR_KPARAM_INFO
	.align		4
.L_107:
        /*0008*/ 	.byte	0x04, 0x17
        /*000a*/ 	.short	(.L_109 - .L_108)
.L_108:
        /*000c*/ 	.word	0x00000000
        /*0010*/ 	.short	0x0002
        /*0012*/ 	.short	0x0010
        /*0014*/ 	.byte	0x00, 0xf5, 0x21, 0x00


	//----- nvinfo : EIATTR_KPARAM_INFO
	.align		4
.L_109:
        /*0018*/ 	.byte	0x04, 0x17
        /*001a*/ 	.short	(.L_111 - .L_110)
.L_110:
        /*001c*/ 	.word	0x00000000
        /*0020*/ 	.short	0x0001
        /*0022*/ 	.short	0x0008
        /*0024*/ 	.byte	0x00, 0xf5, 0x21, 0x00


	//----- nvinfo : EIATTR_KPARAM_INFO
	.align		4
.L_111:
        /*0028*/ 	.byte	0x04, 0x17
        /*002a*/ 	.short	(.L_113 - .L_112)
.L_112:
        /*002c*/ 	.word	0x00000000
        /*0030*/ 	.short	0x0000
        /*0032*/ 	.short	0x0000
        /*0034*/ 	.byte	0x00, 0xf5, 0x21, 0x00


	//----- nvinfo : EIATTR_SPARSE_MMA_MASK
	.align		4
.L_113:
        /*0038*/ 	.byte	0x03, 0x50
        /*003a*/ 	.short	0x0000


	//----- nvinfo : EIATTR_MAXREG_COUNT
	.align		4
        /*003c*/ 	.byte	0x03, 0x1b
        /*003e*/ 	.short	0x00ff


	//----- nvinfo : EIATTR_NUM_BARRIERS
	.align		4
        /*0040*/ 	.byte	0x02, 0x4c
        /*0042*/ 	.byte	0x01
	.zero		1


	//----- nvinfo : EIATTR_MERCURY_ISA_VERSION
	.align		4
        /*0044*/ 	.byte	0x03, 0x5f
        /*0046*/ 	.short	0x0101


	//----- nvinfo : EIATTR_VRC_CTA_INIT_COUNT
	.align		4
        /*0048*/ 	.byte	0x02, 0x4a
	.zero		1
	.zero		1


	//----- nvinfo : EIATTR_EXIT_INSTR_OFFSETS
	.align		4
        /*004c*/ 	.byte	0x04, 0x1c
        /*004e*/ 	.short	(.L_115 - .L_114)


	//   ....[0]....
.L_114:
        /*0050*/ 	.word	0x00001010


	//----- nvinfo : EIATTR_CRS_STACK_SIZE
	.align		4
.L_115:
        /*0054*/ 	.byte	0x04, 0x1e
        /*0056*/ 	.short	(.L_117 - .L_116)
.L_116:
        /*0058*/ 	.word	0x00000000


	//----- nvinfo : EIATTR_CBANK_PARAM_SIZE
	.align		4
.L_117:
        /*005c*/ 	.byte	0x03, 0x19
        /*005e*/ 	.short	0x0018


	//----- nvinfo : EIATTR_PARAM_CBANK
	.align		4
        /*0060*/ 	.byte	0x04, 0x0a
        /*0062*/ 	.short	(.L_119 - .L_118)
	.align		4
.L_118:
        /*0064*/ 	.word	index@(.nv.constant0.sobel)
        /*0068*/ 	.short	0x0380
        /*006a*/ 	.short	0x0018


	//----- nvinfo : EIATTR_SW_WAR
	.align		4
.L_119:
        /*006c*/ 	.byte	0x04, 0x36
        /*006e*/ 	.short	(.L_121 - .L_120)
.L_120:
        /*0070*/ 	.word	0x00000008
.L_121:


//--------------------- .nv.callgraph             --------------------------
	.section	.nv.callgraph,"",@"SHT_CUDA_CALLGRAPH"
	.align	4
	.sectionentsize	8
	.align		4
        /*0000*/ 	.word	0x00000000
	.align		4
        /*0004*/ 	.word	0xffffffff
	.align		4
        /*0008*/ 	.word	0x00000000
	.align		4
        /*000c*/ 	.word	0xfffffffe
	.align		4
        /*0010*/ 	.word	0x00000000
	.align		4
        /*0014*/ 	.word	0xfffffffd
	.align		4
        /*0018*/ 	.word	0x00000000
	.align		4
        /*001c*/ 	.word	0xfffffffc


//--------------------- .text.gaussianFilter      --------------------------
	.section	.text.gaussianFilter,"ax",@progbits
	.align	128
        .global         gaussianFilter
        .type           gaussianFilter,@function
        .size           gaussianFilter,(.L_x_175 - gaussianFilter)
        .other          gaussianFilter,@"STO_CUDA_ENTRY STV_DEFAULT"
gaussianFilter:
.text.gaussianFilter:
[----:B------:R-:W-:Y:S01]  /*0000*/  LDC R1, c[0x0][0x37c] ;  /* 0x0000df00ff017b82 */ /* 0x000fe20000000800 */
[----:B------:R-:W0:Y:S01]  /*0010*/  S2R R10, SR_TID.Y ;  /* 0x00000000000a7919 */ /* 0x000e220000002200 */
[----:B------:R-:W1:Y:S06]  /*0020*/  LDCU UR6, c[0x0][0x374] ;  /* 0x00006e80ff0677ac */ /* 0x000e6c0008000800 */
[----:B------:R-:W2:Y:S01]  /*0030*/  LDC R8, c[0x0][0x370] ;  /* 0x0000dc00ff087b82 */ /* 0x000ea20000000800 */
[----:B------:R-:W0:Y:S01]  /*0040*/  S2R R9, SR_CTAID.Y ;  /* 0x0000000000097919 */ /* 0x000e220000002600 */
[----:B------:R-:W3:Y:S01]  /*0050*/  LDCU.64 UR8, c[0x0][0x358] ;  /* 0x00006b00ff0877ac */ /* 0x000ee20008000a00 */
[----:B------:R-:W4:Y:S05]  /*0060*/  S2R R0, SR_CTAID.X ;  /* 0x0000000000007919 */ /* 0x000f2a0000002500 */
[----:B------:R-:W5:Y:S01]  /*0070*/  LDC.64 R4, c[0x0][0x380] ;  /* 0x0000e000ff047b82 */ /* 0x000f620000000a00 */
[----:B------:R-:W4:Y:S01]  /*0080*/  S2R R11, SR_TID.X ;  /* 0x00000000000b7919 */ /* 0x000f220000002100 */
[----:B--2---:R-:W-:-:S02]  /*0090*/  IMAD.SHL.U32 R8, R8, 0x20, RZ ;  /* 0x0000002008087824 */ /* 0x004fc400078e00ff */
[----:B0-----:R-:W-:-:S04]  /*00a0*/  IMAD R9, R9, 0x20, R10 ;  /* 0x0000002009097824 */ /* 0x001fc800078e020a */
[----:B------:R-:W-:Y:S02]  /*00b0*/  IMAD R13, R8, R9, RZ ;  /* 0x00000009080d7224 */ /* 0x000fe400078e02ff */
[----:B----4-:R-:W-:-:S04]  /*00c0*/  IMAD R7, R0, 0x20, R11 ;  /* 0x0000002000077824 */ /* 0x010fc800078e020b */
[----:B------:R-:W-:-:S04]  /*00d0*/  IMAD.IADD R0, R7, 0x1, R13 ;  /* 0x0000000107007824 */ /* 0x000fc800078e020d */
[----:B-----5:R-:W-:-:S05]  /*00e0*/  IMAD.WIDE R2, R0, 0x4, R4 ;  /* 0x0000000400027825 */ /* 0x020fca00078e0204 */
[----:B---3--:R-:W2:Y:S01]  /*00f0*/  LDG.E R12, desc[UR8][R2.64] ;  /* 0x00000008020c7981 */ /* 0x008ea2000c1e1900 */
[----:B------:R-:W0:Y:S01]  /*0100*/  S2UR UR5, SR_CgaCtaId ;  /* 0x00000000000579c3 */ /* 0x000e220000008800 */
[----:B------:R-:W-:Y:S01]  /*0110*/  UMOV UR4, 0x400 ;  /* 0x0000040000047882 */ /* 0x000fe20000000000 */
[----:B------:R-:W-:Y:S01]  /*0120*/  LOP3.LUT P0, RZ, R11, R10, RZ, 0xfc, !PT ;  /* 0x0000000a0bff7212 */ /* 0x000fe2000780fcff */
[----:B------:R-:W-:Y:S01]  /*0130*/  BSSY.RECONVERGENT B0, `(.L_x_0) ;  /* 0x0000018000007945 */ /* 0x000fe20003800200 */
[----:B0-----:R-:W-:Y:S02]  /*0140*/  ULEA UR5, UR5, UR4, 0x18 ;  /* 0x0000000405057291 */ /* 0x001fe4000f8ec0ff */
[----:B-1----:R-:W-:-:S04]  /*0150*/  USHF.L.U32 UR4, UR6, 0x5, URZ ;  /* 0x0000000506047899 */ /* 0x002fc800080006ff */
[----:B------:R-:W-:-:S05]  /*0160*/  LEA R6, R10, UR5, 0x8 ;  /* 0x000000050a067c11 */ /* 0x000fca000f8e40ff */
[----:B------:R-:W-:-:S05]  /*0170*/  IMAD R17, R11, 0x4, R6 ;  /* 0x000000040b117824 */ /* 0x000fca00078e0206 */
[----:B--2---:R0:W-:Y:S01]  /*0180*/  STS [R17+0x104], R12 ;  /* 0x0001040c11007388 */ /* 0x0041e20000000800 */
[----:B------:R-:W-:Y:S05]  /*0190*/  @P0 BRA `(.L_x_1) ;  /* 0x0000000000440947 */ /* 0x000fea0003800000 */
[----:B0-----:R-:W-:Y:S01]  /*01a0*/  VIADD R12, R9, 0xffffffff ;  /* 0xffffffff090c7836 */ /* 0x001fe20000000000 */
[C---:B------:R-:W-:Y:S01]  /*01b0*/  ISETP.GT.AND P0, PT, R7.reuse, R8, PT ;  /* 0x000000080700720c */ /* 0x040fe20003f04270 */
[----:B------:R-:W-:Y:S03]  /*01c0*/  BSSY.RECONVERGENT B1, `(.L_x_2) ;  /* 0x000000d000017945 */ /* 0x000fe60003800200 */
[----:B------:R-:W-:Y:S02]  /*01d0*/  ISETP.GE.U32.AND P1, PT, R12, UR4, PT ;  /* 0x000000040c007c0c */ /* 0x000fe4000bf26070 */
[----:B------:R-:W-:Y:S02]  /*01e0*/  ISETP.LT.OR P0, PT, R7, 0x1, P0 ;  /* 0x000000010700780c */ /* 0x000fe40000701670 */
[----:B------:R-:W-:-:S04]  /*01f0*/  ISETP.EQ.OR P1, PT, R9, RZ, P1 ;  /* 0x000000ff0900720c */ /* 0x000fc80000f22670 */
[----:B------:R-:W-:-:S13]  /*0200*/  PLOP3.LUT P0, PT, P0, P1, PT, 0xf8, 0x8f ;  /* 0x00000000008f781c */ /* 0x000fda0000703f70 */
[----:B------:R-:W-:Y:S05]  /*0210*/  @P0 BRA `(.L_x_3) ;  /* 0x00000000001c0947 */ /* 0x000fea0003800000 */
[----:B------:R-:W0:Y:S01]  /*0220*/  LDCU.64 UR6, c[0x0][0x380] ;  /* 0x00007000ff0677ac */ /* 0x000e220008000a00 */
[----:B------:R-:W-:-:S05]  /*0230*/  IMAD.IADD R12, R13, 0x1, -R8 ;  /* 0x000000010d0c7824 */ /* 0x000fca00078e0a08 */
[----:B------:R-:W-:-:S04]  /*0240*/  IADD3 R15, P0, PT, R7, R12, RZ ;  /* 0x0000000c070f7210 */ /* 0x000fc80007f1e0ff */
[----:B------:R-:W-:Y:S02]  /*0250*/  LEA.HI.X.SX32 R12, R12, RZ, 0x1, P0 ;  /* 0x000000ff0c0c7211 */ /* 0x000fe400000f0eff */
[----:B0-----:R-:W-:-:S04]  /*0260*/  LEA R14, P0, R15, UR6, 0x2 ;  /* 0x000000060f0e7c11 */ /* 0x001fc8000f8010ff */
[----:B------:R-:W-:-:S05]  /*0270*/  LEA.HI.X R15, R15, UR7, R12, 0x2, P0 ;  /* 0x000000070f0f7c11 */ /* 0x000fca00080f140c */
[----:B------:R0:W5:Y:S04]  /*0280*/  LDG.E R14, desc[UR8][R14.64+-0x4] ;  /* 0xfffffc080e0e7981 */ /* 0x000168000c1e1900 */
.L_x_3:
[----:B------:R-:W-:Y:S05]  /*0290*/  BSYNC.RECONVERGENT B1 ;  /* 0x0000000000017941 */ /* 0x000fea0003800200 */
.L_x_2:
[----:B-----5:R1:W-:Y:S02]  /*02a0*/  STS [R17], R14 ;  /* 0x0000000e11007388 */ /* 0x0203e40000000800 */
.L_x_1:
[----:B------:R-:W-:Y:S05]  /*02b0*/  BSYNC.RECONVERGENT B0 ;  /* 0x0000000000007941 */ /* 0x000fea0003800200 */
.L_x_0:
[----:B------:R-:W-:Y:S01]  /*02c0*/  ISETP.NE.AND P1, PT, R10, 0x1f, PT ;  /* 0x0000001f0a00780c */ /* 0x000fe20003f25270 */
[----:B------:R-:W-:Y:S03]  /*02d0*/  BSSY.RECONVERGENT B0, `(.L_x_4) ;  /* 0x0000012000007945 */ /* 0x000fe60003800200 */
[----:B------:R-:W-:-:S13]  /*02e0*/  ISETP.NE.OR P0, PT, R11, RZ, P1 ;  /* 0x000000ff0b00720c */ /* 0x000fda0000f05670 */
[----:B------:R-:W-:Y:S05]  /*02f0*/  @P0 BRA `(.L_x_5) ;  /* 0x00000000003c0947 */ /* 0x000fea0003800000 */
[----:B------:R-:W-:Y:S01]  /*0300*/  ISETP.GT.AND P0, PT, R7, R8, PT ;  /* 0x000000080700720c */ /* 0x000fe20003f04270 */
[----:B0-----:R-:W-:Y:S01]  /*0310*/  VIADD R12, R9, 0x1 ;  /* 0x00000001090c7836 */ /* 0x001fe20000000000 */
[----:B------:R-:W-:Y:S02]  /*0320*/  BSSY.RECONVERGENT B1, `(.L_x_6) ;  /* 0x000000b000017945 */ /* 0x000fe40003800200 */
[----:B------:R-:W-:-:S04]  /*0330*/  ISETP.LT.OR P0, PT, R7, 0x1, P0 ;  /* 0x000000010700780c */ /* 0x000fc80000701670 */
[----:B------:R-:W-:-:S13]  /*0340*/  ISETP.GE.U32.OR P0, PT, R12, UR4, P0 ;  /* 0x000000040c007c0c */ /* 0x000fda0008706470 */
[----:B------:R-:W-:Y:S05]  /*0350*/  @P0 BRA `(.L_x_7) ;  /* 0x00000000001c0947 */ /* 0x000fea0003800000 */
[----:B------:R-:W1:Y:S01]  /*0360*/  LDCU.64 UR6, c[0x0][0x380] ;  /* 0x00007000ff0677ac */ /* 0x000e620008000a00 */
[----:B------:R-:W-:-:S05]  /*0370*/  IMAD.IADD R12, R8, 0x1, R13 ;  /* 0x00000001080c7824 */ /* 0x000fca00078e020d */
[----:B------:R-:W-:-:S04]  /*0380*/  IADD3 R15, P0, PT, R7, R12, RZ ;  /* 0x0000000c070f7210 */ /* 0x000fc80007f1e0ff */
[----:B------:R-:W-:Y:S02]  /*0390*/  LEA.HI.X.SX32 R12, R12, RZ, 0x1, P0 ;  /* 0x000000ff0c0c7211 */ /* 0x000fe400000f0eff */
[----:B-1----:R-:W-:-:S04]  /*03a0*/  LEA R14, P0, R15, UR6, 0x2 ;  /* 0x000000060f0e7c11 */ /* 0x002fc8000f8010ff */
[----:B------:R-:W-:-:S05]  /*03b0*/  LEA.HI.X R15, R15, UR7, R12, 0x2, P0 ;  /* 0x000000070f0f7c11 */ /* 0x000fca00080f140c */
[----:B------:R0:W5:Y:S04]  /*03c0*/  LDG.E R14, desc[UR8][R14.64+-0x4] ;  /* 0xfffffc080e0e7981 */ /* 0x000168000c1e1900 */
.L_x_7:
[----:B------:R-:W-:Y:S05]  /*03d0*/  BSYNC.RECONVERGENT B1 ;  /* 0x0000000000017941 */ /* 0x000fea0003800200 */
.L_x_6:
[----:B-----5:R2:W-:Y:S02]  /*03e0*/  STS [UR5+0x2100], R14 ;  /* 0x0021000eff007988 */ /* 0x0205e40008000805 */
.L_x_5:
[----:B------:R-:W-:Y:S05]  /*03f0*/  BSYNC.RECONVERGENT B0 ;  /* 0x0000000000007941 */ /* 0x000fea0003800200 */
.L_x_4:
[----:B------:R-:W-:Y:S01]  /*0400*/  ISETP.NE.AND P0, PT, R10, RZ, PT ;  /* 0x000000ff0a00720c */ /* 0x000fe20003f05270 */
[----:B------:R-:W-:Y:S04]  /*0410*/  BSSY.RECONVERGENT B1, `(.L_x_8) ;  /* 0x000004d000017945 */ /* 0x000fe80003800200 */
[----:B------:R-:W-:Y:S01]  /*0420*/  BSSY.RELIABLE B0, `(.L_x_9) ;  /* 0x000002e000007945 */ /* 0x000fe20003800100 */
[----:B------:R-:W-:-:S13]  /*0430*/  ISETP.NE.OR P2, PT, R11, 0x1f, P0 ;  /* 0x0000001f0b00780c */ /* 0x000fda0000745670 */
[----:B------:R-:W-:Y:S05]  /*0440*/  @P2 BRA `(.L_x_10) ;  /* 0x0000000000502947 */ /* 0x000fea0003800000 */
[----:B0-----:R-:W-:Y:S01]  /*0450*/  VIADD R15, R7, 0x1 ;  /* 0x00000001070f7836 */ /* 0x001fe20000000000 */
[----:B------:R-:W-:Y:S01]  /*0460*/  BSSY.RECONVERGENT B2, `(.L_x_11) ;  /* 0x0000010000027945 */ /* 0x000fe20003800200 */
[----:B------:R-:W-:-:S03]  /*0470*/  VIADD R12, R9, 0xffffffff ;  /* 0xffffffff090c7836 */ /* 0x000fc60000000000 */
[----:B------:R-:W-:Y:S02]  /*0480*/  ISETP.GE.AND P0, PT, R15, R8, PT ;  /* 0x000000080f00720c */ /* 0x000fe40003f06270 */
[----:B------:R-:W-:Y:S02]  /*0490*/  ISETP.GE.U32.AND P1, PT, R12, UR4, PT ;  /* 0x000000040c007c0c */ /* 0x000fe4000bf26070 */
[----:B------:R-:W-:Y:S02]  /*04a0*/  ISETP.LT.OR P0, PT, R7, -0x1, P0 ;  /* 0xffffffff0700780c */ /* 0x000fe40000701670 */
[----:B------:R-:W-:-:S04]  /*04b0*/  ISETP.EQ.OR P1, PT, R9, RZ, P1 ;  /* 0x000000ff0900720c */ /* 0x000fc80000f22670 */
[----:B------:R-:W-:-:S13]  /*04c0*/  PLOP3.LUT P0, PT, P0, P1, PT, 0xf8, 0x8f ;  /* 0x00000000008f781c */ /* 0x000fda0000703f70 */
[----:B------:R-:W-:Y:S05]  /*04d0*/  @P0 BRA `(.L_x_12) ;  /* 0x0000000000200947 */ /* 0x000fea0003800000 */
[----:B------:R-:W0:Y:S01]  /*04e0*/  LDCU.64 UR6, c[0x0][0x380] ;  /* 0x00007000ff0677ac */ /* 0x000e220008000a00 */
[----:B-12---:R-:W-:Y:S01]  /*04f0*/  IMAD.IADD R14, R13, 0x1, -R8 ;  /* 0x000000010d0e7824 */ /* 0x006fe200078e0a08 */
[----:B------:R-:W-:-:S04]  /*0500*/  SHF.R.S32.HI R12, RZ, 0x1f, R7 ;  /* 0x0000001fff0c7819 */ /* 0x000fc80000011407 */
[----:B------:R-:W-:-:S04]  /*0510*/  IADD3 R15, P0, PT, R7, R14, RZ ;  /* 0x0000000e070f7210 */ /* 0x000fc80007f1e0ff */
[----:B------:R-:W-:Y:S02]  /*0520*/  LEA.HI.X.SX32 R12, R14, R12, 0x1, P0 ;  /* 0x0000000c0e0c7211 */ /* 0x000fe400000f0eff */
[----:B0-----:R-:W-:-:S04]  /*0530*/  LEA R14, P0, R15, UR6, 0x2 ;  /* 0x000000060f0e7c11 */ /* 0x001fc8000f8010ff */
[----:B------:R-:W-:-:S05]  /*0540*/  LEA.HI.X R15, R15, UR7, R12, 0x2, P0 ;  /* 0x000000070f0f7c11 */ /* 0x000fca00080f140c */
[----:B------:R0:W5:Y:S04]  /*0550*/  LDG.E R14, desc[UR8][R14.64+0x4] ;  /* 0x000004080e0e7981 */ /* 0x000168000c1e1900 */
.L_x_12:
[----:B------:R-:W-:Y:S05]  /*0560*/  BSYNC.RECONVERGENT B2 ;  /* 0x0000000000027941 */ /* 0x000fea0003800200 */
.L_x_11:
[----:B-----5:R3:W-:Y:S01]  /*0570*/  STS [UR5+0x84], R14 ;  /* 0x0000840eff007988 */ /* 0x0207e20008000805 */
[----:B------:R-:W-:Y:S05]  /*0580*/  BRA `(.L_x_13) ;  /* 0x00000000005c7947 */ /* 0x000fea0003800000 */
.L_x_10:
[----:B------:R-:W-:-:S13]  /*0590*/  ISETP.NE.OR P2, PT, R11, 0x1f, P1 ;  /* 0x0000001f0b00780c */ /* 0x000fda0000f45670 */
[----:B------:R-:W-:Y:S05]  /*05a0*/  @!P2 BREAK.RELIABLE B0 ;  /* 0x000000000000a942 */ /* 0x000fea0003800100 */
[----:B------:R-:W-:Y:S05]  /*05b0*/  @P2 BRA `(.L_x_14) ;  /* 0x0000000000482947 */ /* 0x000fea0003800000 */
[----:B------:R-:W-:Y:S01]  /*05c0*/  VIADD R5, R7, 0x1 ;  /* 0x0000000107057836 */ /* 0x000fe20000000000 */
[----:B------:R-:W-:Y:S01]  /*05d0*/  BSSY.RECONVERGENT B2, `(.L_x_15) ;  /* 0x000000e000027945 */ /* 0x000fe20003800200 */
[----:B------:R-:W-:-:S03]  /*05e0*/  VIADD R4, R9, 0xffffffff ;  /* 0xffffffff09047836 */ /* 0x000fc60000000000 */
[----:B------:R-:W-:-:S04]  /*05f0*/  ISETP.GE.AND P0, PT, R5, R8, PT ;  /* 0x000000080500720c */ /* 0x000fc80003f06270 */
[----:B------:R-:W-:-:S04]  /*0600*/  ISETP.LT.OR P0, PT, R7, -0x1, P0 ;  /* 0xffffffff0700780c */ /* 0x000fc80000701670 */
[----:B------:R-:W-:-:S13]  /*0610*/  ISETP.GE.U32.OR P0, PT, R4, UR4, P0 ;  /* 0x0000000404007c0c */ /* 0x000fda0008706470 */
[----:B------:R-:W-:Y:S05]  /*0620*/  @P0 BRA `(.L_x_16) ;  /* 0x0000000000200947 */ /* 0x000fea0003800000 */
[----:B------:R-:W3:Y:S01]  /*0630*/  LDCU.64 UR6, c[0x0][0x380] ;  /* 0x00007000ff0677ac */ /* 0x000ee20008000a00 */
[----:B------:R-:W-:Y:S01]  /*0640*/  IMAD.IADD R4, R13, 0x1, -R8 ;  /* 0x000000010d047824 */ /* 0x000fe200078e0a08 */
[----:B------:R-:W-:-:S04]  /*0650*/  SHF.R.S32.HI R5, RZ, 0x1f, R7 ;  /* 0x0000001fff057819 */ /* 0x000fc80000011407 */
[----:B0-----:R-:W-:-:S04]  /*0660*/  IADD3 R12, P0, PT, R7, R4, RZ ;  /* 0x00000004070c7210 */ /* 0x001fc80007f1e0ff */
[----:B------:R-:W-:Y:S02]  /*0670*/  LEA.HI.X.SX32 R5, R4, R5, 0x1, P0 ;  /* 0x0000000504057211 */ /* 0x000fe400000f0eff */
[----:B---3--:R-:W-:-:S04]  /*0680*/  LEA R4, P0, R12, UR6, 0x2 ;  /* 0x000000060c047c11 */ /* 0x008fc8000f8010ff */
[----:B------:R-:W-:-:S05]  /*0690*/  LEA.HI.X R5, R12, UR7, R5, 0x2, P0 ;  /* 0x000000070c057c11 */ /* 0x000fca00080f1405 */
[----:B-12---:R3:W5:Y:S04]  /*06a0*/  LDG.E R14, desc[UR8][R4.64+0x4] ;  /* 0x00000408040e7981 */ /* 0x006768000c1e1900 */
.L_x_16:
[----:B------:R-:W-:Y:S05]  /*06b0*/  BSYNC.RECONVERGENT B2 ;  /* 0x0000000000027941 */ /* 0x000fea0003800200 */
.L_x_15:
[----:B-----5:R4:W-:Y:S01]  /*06c0*/  STS [UR5+0x2184], R14 ;  /* 0x0021840eff007988 */ /* 0x0209e20008000805 */
[----:B------:R-:W-:Y:S05]  /*06d0*/  BRA `(.L_x_17) ;  /* 0x0000000000507947 */ /* 0x000fea0003800000 */
.L_x_14:
[----:B------:R-:W-:Y:S05]  /*06e0*/  @P0 BREAK.RELIABLE B0 ;  /* 0x0000000000000942 */ /* 0x000fea0003800100 */
[----:B------:R-:W-:Y:S05]  /*06f0*/  @P0 BRA `(.L_x_18) ;  /* 0x0000000000440947 */ /* 0x000fea0003800000 */
.L_x_13:
[----:B------:R-:W-:Y:S05]  /*0700*/  BSYNC.RELIABLE B0 ;  /* 0x0000000000007941 */ /* 0x000fea0003800100 */
.L_x_9:
[----:B0-----:R-:W-:Y:S01]  /*0710*/  VIADD R12, R9, 0xffffffff ;  /* 0xffffffff090c7836 */ /* 0x001fe20000000000 */
[----:B------:R-:W-:Y:S01]  /*0720*/  ISETP.GE.AND P0, PT, R7, R8, PT ;  /* 0x000000080700720c */ /* 0x000fe20003f06270 */
[----:B------:R-:W-:Y:S01]  /*0730*/  BSSY.RECONVERGENT B2, `(.L_x_19) ;  /* 0x000000b000027945 */ /* 0x000fe20003800200 */
[----:B------:R-:W-:Y:S02]  /*0740*/  LEA R15, R11, UR5, 0x2 ;  /* 0x000000050b0f7c11 */ /* 0x000fe4000f8e10ff */
[----:B------:R-:W-:Y:S01]  /*0750*/  ISETP.GE.U32.AND P1, PT, R12, UR4, PT ;  /* 0x000000040c007c0c */ /* 0x000fe2000bf26070 */
[----:B------:R-:W-:Y:S01]  /*0760*/  IMAD.MOV.U32 R12, RZ, RZ, RZ ;  /* 0x000000ffff0c7224 */ /* 0x000fe200078e00ff */
[----:B------:R-:W-:Y:S02]  /*0770*/  ISETP.LT.OR P0, PT, R7, RZ, P0 ;  /* 0x000000ff0700720c */ /* 0x000fe40000701670 */
[----:B------:R-:W-:-:S04]  /*0780*/  ISETP.EQ.OR P1, PT, R9, RZ, P1 ;  /* 0x000000ff0900720c */ /* 0x000fc80000f22670 */
[----:B------:R-:W-:-:S13]  /*0790*/  PLOP3.LUT P0, PT, P0, P1, PT, 0xf8, 0x8f ;  /* 0x00000000008f781c */ /* 0x000fda0000703f70 */
[----:B------:R-:W-:Y:S05]  /*07a0*/  @P0 BRA `(.L_x_20) ;  /* 0x00000000000c0947 */ /* 0x000fea0003800000 */
[----:B------:R-:W-:-:S05]  /*07b0*/  IADD3 R13, PT, PT, R7, R13, -R8 ;  /* 0x0000000d070d7210 */ /* 0x000fca0007ffe808 */
[----:B------:R-:W-:-:S05]  /*07c0*/  IMAD.WIDE R4, R13, 0x4, R4 ;  /* 0x000000040d047825 */ /* 0x000fca00078e0204 */
[----:B------:R0:W5:Y:S02]  /*07d0*/  LDG.E R12, desc[UR8][R4.64] ;  /* 0x00000008040c7981 */ /* 0x000164000c1e1900 */
.L_x_20:
[----:B------:R-:W-:Y:S05]  /*07e0*/  BSYNC.RECONVERGENT B2 ;  /* 0x0000000000027941 */ /* 0x000fea0003800200 */
.L_x_19:
[----:B-----5:R4:W-:Y:S01]  /*07f0*/  STS [R15+0x4], R12 ;  /* 0x0000040c0f007388 */ /* 0x0209e20000000800 */
[----:B------:R-:W-:Y:S05]  /*0800*/  BRA `(.L_x_21) ;  /* 0x0000000000347947 */ /* 0x000fea0003800000 */
.L_x_18:
[----:B------:R-:W-:Y:S05]  /*0810*/  @P1 BRA `(.L_x_21) ;  /* 0x0000000000301947 */ /* 0x000fea0003800000 */
.L_x_17:
[----:B------:R-:W-:Y:S01]  /*0820*/  ISETP.GE.AND P0, PT, R7, R8, PT ;  /* 0x000000080700720c */ /* 0x000fe20003f06270 */
[----:B---3--:R-:W-:Y:S01]  /*0830*/  VIADD R4, R9, 0x1 ;  /* 0x0000000109047836 */ /* 0x008fe20000000000 */
[----:B------:R-:W-:Y:S01]  /*0840*/  BSSY.RECONVERGENT B2, `(.L_x_22) ;  /* 0x0000008000027945 */ /* 0x000fe20003800200 */
[----:B------:R-:W-:Y:S02]  /*0850*/  LEA R13, R11, UR5, 0x2 ;  /* 0x000000050b0d7c11 */ /* 0x000fe4000f8e10ff */
[----:B------:R-:W-:-:S04]  /*0860*/  ISETP.LT.OR P0, PT, R7, RZ, P0 ;  /* 0x000000ff0700720c */ /* 0x000fc80000701670 */
[----:B------:R-:W-:Y:S01]  /*0870*/  ISETP.GE.U32.OR P0, PT, R4, UR4, P0 ;  /* 0x0000000404007c0c */ /* 0x000fe20008706470 */
[----:B------:R-:W-:-:S12]  /*0880*/  IMAD.MOV.U32 R4, RZ, RZ, RZ ;  /* 0x000000ffff047224 */ /* 0x000fd800078e00ff */
[----:B------:R-:W-:Y:S05]  /*0890*/  @P0 BRA `(.L_x_23) ;  /* 0x0000000000080947 */ /* 0x000fea0003800000 */
[----:B------:R-:W-:-:S06]  /*08a0*/  IMAD.WIDE R4, R8, 0x4, R2 ;  /* 0x0000000408047825 */ /* 0x000fcc00078e0202 */
[----:B------:R3:W5:Y:S02]  /*08b0*/  LDG.E R4, desc[UR8][R4.64] ;  /* 0x0000000804047981 */ /* 0x000764000c1e1900 */
.L_x_23:
[----:B------:R-:W-:Y:S05]  /*08c0*/  BSYNC.RECONVERGENT B2 ;  /* 0x0000000000027941 */ /* 0x000fea0003800200 */
.L_x_22:
[----:B-----5:R0:W-:Y:S02]  /*08d0*/  STS [R13+0x2104], R4 ;  /* 0x002104040d007388 */ /* 0x0201e40000000800 */
.L_x_21:
[----:B------:R-:W-:Y:S05]  /*08e0*/  BSYNC.RECONVERGENT B1 ;  /* 0x0000000000017941 */ /* 0x000fea0003800200 */
.L_x_8:
[----:B------:R-:W-:Y:S05]  /*08f0*/  WARPSYNC.ALL ;  /* 0x0000000000007948 */ /* 0x000fea0003800000 */
[----:B------:R-:W-:Y:S01]  /*0900*/  ISETP.NE.AND P0, PT, R11, RZ, PT ;  /* 0x000000ff0b00720c */ /* 0x000fe20003f05270 */
[----:B------:R-:W-:-:S12]  /*0910*/  BSSY.RECONVERGENT B1, `(.L_x_24) ;  /* 0x0000018000017945 */ /* 0x000fd80003800200 */
[----:B------:R-:W-:Y:S05]  /*0920*/  @P0 BRA `(.L_x_25) ;  /* 0x0000000000280947 */ /* 0x000fea0003800000 */
[C---:B------:R-:W-:Y:S01]  /*0930*/  ISETP.GT.AND P0, PT, R7.reuse, R8, PT ;  /* 0x000000080700720c */ /* 0x040fe20003f04270 */
[----:B------:R-:W-:Y:S01]  /*0940*/  BSSY.RECONVERGENT B2, `(.L_x_26) ;  /* 0x0000006000027945 */ /* 0x000fe20003800200 */
[----:B0--3--:R-:W-:Y:S02]  /*0950*/  IMAD.MOV.U32 R5, RZ, RZ, RZ ;  /* 0x000000ffff057224 */ /* 0x009fe400078e00ff */
[----:B------:R-:W-:-:S04]  /*0960*/  ISETP.LT.OR P0, PT, R7, 0x1, P0 ;  /* 0x000000010700780c */ /* 0x000fc80000701670 */
[----:B------:R-:W-:-:S13]  /*0970*/  ISETP.GE.U32.OR P0, PT, R9, UR4, P0 ;  /* 0x0000000409007c0c */ /* 0x000fda0008706470 */
[----:B------:R-:W-:Y:S05]  /*0980*/  @P0 BRA `(.L_x_27) ;  /* 0x0000000000040947 */ /* 0x000fea0003800000 */
[----:B------:R0:W5:Y:S02]  /*0990*/  LDG.E R5, desc[UR8][R2.64+-0x4] ;  /* 0xfffffc0802057981 */ /* 0x000164000c1e1900 */
.L_x_27:
[----:B------:R-:W-:Y:S05]  /*09a0*/  BSYNC.RECONVERGENT B2 ;  /* 0x0000000000027941 */ /* 0x000fea0003800200 */
.L_x_26:
[----:B-----5:R3:W-:Y:S01]  /*09b0*/  STS [R6+0x100], R5 ;  /* 0x0001000506007388 */ /* 0x0207e20000000800 */
[----:B------:R-:W-:Y:S05]  /*09c0*/  BRA `(.L_x_28) ;  /* 0x0000000000307947 */ /* 0x000fea0003800000 */
.L_x_25:
[----:B------:R-:W-:-:S13]  /*09d0*/  ISETP.NE.AND P0, PT, R11, 0x1f, PT ;  /* 0x0000001f0b00780c */ /* 0x000fda0003f05270 */
[----:B------:R-:W-:Y:S05]  /*09e0*/  @P0 BRA `(.L_x_28) ;  /* 0x0000000000280947 */ /* 0x000fea0003800000 */
[----:B0--3--:R-:W-:Y:S01]  /*09f0*/  VIADD R5, R7, 0x1 ;  /* 0x0000000107057836 */ /* 0x009fe20000000000 */
[----:B------:R-:W-:Y:S04]  /*0a00*/  BSSY.RECONVERGENT B2, `(.L_x_29) ;  /* 0x0000007000027945 */ /* 0x000fe80003800200 */
[----:B------:R-:W-:Y:S01]  /*0a10*/  ISETP.GE.AND P0, PT, R5, R8, PT ;  /* 0x000000080500720c */ /* 0x000fe20003f06270 */
[----:B------:R-:W-:-:S03]  /*0a20*/  IMAD.MOV.U32 R5, RZ, RZ, RZ ;  /* 0x000000ffff057224 */ /* 0x000fc600078e00ff */
[----:B------:R-:W-:-:S04]  /*0a30*/  ISETP.LT.OR P0, PT, R7, -0x1, P0 ;  /* 0xffffffff0700780c */ /* 0x000fc80000701670 */
[----:B------:R-:W-:-:S13]  /*0a40*/  ISETP.GE.U32.OR P0, PT, R9, UR4, P0 ;  /* 0x0000000409007c0c */ /* 0x000fda0008706470 */
[----:B------:R-:W-:Y:S05]  /*0a50*/  @P0 BRA `(.L_x_30) ;  /* 0x0000000000040947 */ /* 0x000fea0003800000 */
[----:B------:R0:W5:Y:S02]  /*0a60*/  LDG.E R5, desc[UR8][R2.64+0x4] ;  /* 0x0000040802057981 */ /* 0x000164000c1e1900 */
.L_x_30:
[----:B------:R-:W-:Y:S05]  /*0a70*/  BSYNC.RECONVERGENT B2 ;  /* 0x0000000000027941 */ /* 0x000fea0003800200 */
.L_x_29:
[----:B-----5:R3:W-:Y:S02]  /*0a80*/  STS [R6+0x184], R5 ;  /* 0x0001840506007388 */ /* 0x0207e40000000800 */
.L_x_28:
[----:B------:R-:W-:Y:S05]  /*0a90*/  BSYNC.RECONVERGENT B1 ;  /* 0x0000000000017941 */ /* 0x000fea0003800200 */
.L_x_24:
[----:B------:R-:W-:Y:S01]  /*0aa0*/  BAR.SYNC.DEFER_BLOCKING 0x0 ;  /* 0x0000000000007b1d */ /* 0x000fe20000010000 */
[----:B0-----:R-:W-:-:S05]  /*0ab0*/  IMAD R2, R10, 0x40, R11 ;  /* 0x000000400a027824 */ /* 0x001fca00078e020b */
[----:B------:R-:W-:Y:S01]  /*0ac0*/  LEA R2, R2, UR5, 0x2 ;  /* 0x0000000502027c11 */ /* 0x000fe2000f8e10ff */
[----:B------:R-:W-:-:S04]  /*0ad0*/  UMOV UR4, 0x124 ;  /* 0x0000012400047882 */ /* 0x000fc80000000000 */
[----:B------:R-:W-:Y:S01]  /*0ae0*/  VIADD R23, R2, 0x124 ;  /* 0x0000012402177836 */ /* 0x000fe20000000000 */
[----:B------:R-:W-:Y:S04]  /*0af0*/  LDS R3, [R2+0x104] ;  /* 0x0001040002037984 */ /* 0x000fe80000000800 */
[----:B------:R-:W-:Y:S04]  /*0b00*/  LDS R4, [R2+0x108] ;  /* 0x0001080002047984 */ /* 0x000fe80000000800 */
[----:B---3--:R-:W0:Y:S04]  /*0b10*/  LDS R5, [R2+0x10c] ;  /* 0x00010c0002057984 */ /* 0x008e280000000800 */
[----:B------:R-:W-:Y:S04]  /*0b20*/  LDS R6, [R2+0x110] ;  /* 0x0001100002067984 */ /* 0x000fe80000000800 */
[----:B------:R-:W3:Y:S04]  /*0b30*/  LDS R7, [R2+0x114] ;  /* 0x0001140002077984 */ /* 0x000ee80000000800 */
[----:B------:R-:W-:Y:S04]  /*0b40*/  LDS R8, [R2+0x118] ;  /* 0x0001180002087984 */ /* 0x000fe80000000800 */
[----:B------:R-:W5:Y:S04]  /*0b50*/  LDS R9, [R2+0x11c] ;  /* 0x00011c0002097984 */ /* 0x000f680000000800 */
[----:B------:R-:W-:Y:S04]  /*0b60*/  LDS R10, [R2+0x120] ;  /* 0x00012000020a7984 */ /* 0x000fe80000000800 */
[----:B------:R-:W5:Y:S04]  /*0b70*/  LDS R11, [R2+0x124] ;  /* 0x00012400020b7984 */ /* 0x000f680000000800 */
[----:B----4-:R-:W-:Y:S04]  /*0b80*/  LDS R12, [R2+0x128] ;  /* 0x00012800020c7984 */ /* 0x010fe80000000800 */
[----:B------:R-:W4:Y:S04]  /*0b90*/  LDS R13, [R2+0x12c] ;  /* 0x00012c00020d7984 */ /* 0x000f280000000800 */
[----:B-12---:R-:W-:Y:S04]  /*0ba0*/  LDS R14, [R2+0x130] ;  /* 0x00013000020e7984 */ /* 0x006fe80000000800 */
[----:B------:R-:W1:Y:S01]  /*0bb0*/  LDS R15, [R2+0x134] ;  /* 0x00013400020f7984 */ /* 0x000e620000000800 */
[----:B0-----:R-:W-:-:S03]  /*0bc0*/  IADD3 R3, PT, PT, R5, R4, R3 ;  /* 0x0000000405037210 */ /* 0x001fc60007ffe003 */
[----:B------:R-:W-:Y:S04]  /*0bd0*/  LDS R16, [R2+0x138] ;  /* 0x0001380002107984 */ /* 0x000fe80000000800 */
[----:B------:R-:W0:Y:S01]  /*0be0*/  LDS R17, [R2+0x13c] ;  /* 0x00013c0002117984 */ /* 0x000e220000000800 */
[----:B---3--:R-:W-:-:S03]  /*0bf0*/  IADD3 R3, PT, PT, R7, R6, R3 ;  /* 0x0000000607037210 */ /* 0x008fc60007ffe003 */
[----:B------:R-:W-:Y:S04]  /*0c00*/  LDS R18, [R2+0x140] ;  /* 0x0001400002127984 */ /* 0x000fe80000000800 */
[----:B------:R-:W2:Y:S01]  /*0c10*/  LDS R19, [R2+0x144] ;  /* 0x0001440002137984 */ /* 0x000ea20000000800 */
[----:B-----5:R-:W-:-:S04]  /*0c20*/  IADD3 R3, PT, PT, R9, R8, R3 ;  /* 0x0000000809037210 */ /* 0x020fc80007ffe003 */
[----:B------:R-:W-:-:S04]  /*0c30*/  IADD3 R3, PT, PT, R11, R10, R3 ;  /* 0x0000000a0b037210 */ /* 0x000fc80007ffe003 */
[----:B----4-:R-:W-:-:S04]  /*0c40*/  IADD3 R3, PT, PT, R13, R12, R3 ;  /* 0x0000000c0d037210 */ /* 0x010fc80007ffe003 */
[----:B-1----:R-:W-:-:S04]  /*0c50*/  IADD3 R3, PT, PT, R15, R14, R3 ;  /* 0x0000000e0f037210 */ /* 0x002fc80007ffe003 */
[----:B0-----:R-:W-:-:S04]  /*0c60*/  IADD3 R3, PT, PT, R17, R16, R3 ;  /* 0x0000001011037210 */ /* 0x001fc80007ffe003 */
[----:B--2---:R-:W-:-:S07]  /*0c70*/  IADD3 R5, PT, PT, R19, R18, R3 ;  /* 0x0000001213057210 */ /* 0x004fce0007ffe003 */
.L_x_31:
[----:B------:R-:W-:Y:S01]  /*0c80*/  LDS R6, [R23+0xe0] ;  /* 0x0000e00017067984 */ /* 0x000fe20000000800 */
[----:B------:R-:W-:-:S03]  /*0c90*/  UIADD3 UR4, UPT, UPT, UR4, 0x200, URZ ;  /* 0x0000020004047890 */ /* 0x000fc6000fffe0ff */
[----:B------:R-:W0:Y:S01]  /*0ca0*/  LDS R7, [R23+0xe4] ;  /* 0x0000e40017077984 */ /* 0x000e220000000800 */
[----:B------:R-:W-:-:S03]  /*0cb0*/  UISETP.NE.AND UP0, UPT, UR4, 0x1124, UPT ;  /* 0x000011240400788c */ /* 0x000fc6000bf05270 */
[----:B------:R-:W-:Y:S04]  /*0cc0*/  LDS R25, [R23+0xe8] ;  /* 0x0000e80017197984 */ /* 0x000fe80000000800 */
[----:B------:R-:W1:Y:S04]  /*0cd0*/  LDS R24, [R23+0xec] ;  /* 0x0000ec0017187984 */ /* 0x000e680000000800 */
[----:B------:R-:W-:Y:S04]  /*0ce0*/  LDS R15, [R23+0xf0] ;  /* 0x0000f000170f7984 */ /* 0x000fe80000000800 */
[----:B------:R-:W2:Y:S04]  /*0cf0*/  LDS R16, [R23+0xf4] ;  /* 0x0000f40017107984 */ /* 0x000ea80000000800 */
[----:B------:R-:W-:Y:S04]  /*0d00*/  LDS R21, [R23+0xf8] ;  /* 0x0000f80017157984 */ /* 0x000fe80000000800 */
[----:B------:R-:W3:Y:S04]  /*0d10*/  LDS R22, [R23+0xfc] ;  /* 0x0000fc0017167984 */ /* 0x000ee80000000800 */
[----:B------:R-:W-:Y:S04]  /*0d20*/  LDS R19, [R23+0x100] ;  /* 0x0001000017137984 */ /* 0x000fe80000000800 */
[----:B------:R-:W4:Y:S04]  /*0d30*/  LDS R20, [R23+0x104] ;  /* 0x0001040017147984 */ /* 0x000f280000000800 */
[----:B------:R-:W-:Y:S04]  /*0d40*/  LDS R17, [R23+0x108] ;  /* 0x0001080017117984 */ /* 0x000fe80000000800 */
[----:B------:R-:W5:Y:S01]  /*0d50*/  LDS R18, [R23+0x10c] ;  /* 0x00010c0017127984 */ /* 0x000f620000000800 */
[----:B0-----:R-:W-:-:S03]  /*0d60*/  IADD3 R6, PT, PT, R7, R6, R5 ;  /* 0x0000000607067210 */ /* 0x001fc60007ffe005 */
[----:B------:R-:W-:Y:S04]  /*0d70*/  LDS R14, [R23+0x110] ;  /* 0x00011000170e7984 */ /* 0x000fe80000000800 */
[----:B------:R-:W0:Y:S01]  /*0d80*/  LDS R13, [R23+0x114] ;  /* 0x00011400170d7984 */ /* 0x000e220000000800 */
[----:B-1----:R-:W-:-:S03]  /*0d90*/  IADD3 R24, PT, PT, R24, R25, R6 ;  /* 0x0000001918187210 */ /* 0x002fc60007ffe006 */
[----:B------:R-:W-:Y:S04]  /*0da0*/  LDS R3, [R23+0x118] ;  /* 0x0001180017037984 */ /* 0x000fe80000000800 */
[----:B------:R-:W1:Y:S01]  /*0db0*/  LDS R4, [R23+0x11c] ;  /* 0x00011c0017047984 */ /* 0x000e620000000800 */
[----:B--2---:R-:W-:-:S03]  /*0dc0*/  IADD3 R24, PT, PT, R16, R15, R24 ;  /* 0x0000000f10187210 */ /* 0x004fc60007ffe018 */
[----:B------:R2:W-:Y:S04]  /*0dd0*/  LDS R12, [R23+0x120] ;  /* 0x00012000170c7984 */ /* 0x0005e80000000800 */
[----:B------:R-:W1:Y:S01]  /*0de0*/  LDS R11, [R2+UR4+-0x20] ;  /* 0xffffe004020b7984 */ /* 0x000e620008000800 */
[----:B---3--:R-:W-:-:S03]  /*0df0*/  IADD3 R24, PT, PT, R22, R21, R24 ;  /* 0x0000001516187210 */ /* 0x008fc60007ffe018 */
[----:B------:R-:W-:Y:S01]  /*0e00*/  LDS R10, [R2+UR4+-0x1c] ;  /* 0xffffe404020a7984 */ /* 0x000fe20008000800 */
[----:B--2---:R-:W-:-:S03]  /*0e10*/  VIADD R23, R2, UR4 ;  /* 0x0000000402177c36 */ /* 0x004fc60008000000 */
[----:B------:R-:W2:Y:S01]  /*0e20*/  LDS R9, [R2+UR4+-0x18] ;  /* 0xffffe80402097984 */ /* 0x000ea20008000800 */
[----:B----4-:R-:W-:-:S03]  /*0e30*/  IADD3 R24, PT, PT, R20, R19, R24 ;  /* 0x0000001314187210 */ /* 0x010fc60007ffe018 */
[----:B------:R-:W-:Y:S04]  /*0e40*/  LDS R8, [R2+UR4+-0x14] ;  /* 0xffffec0402087984 */ /* 0x000fe80008000800 */
[----:B------:R-:W3:Y:S01]  /*0e50*/  LDS R7, [R2+UR4+-0x10] ;  /* 0xfffff00402077984 */ /* 0x000ee20008000800 */
[----:B-----5:R-:W-:-:S03]  /*0e60*/  IADD3 R24, PT, PT, R18, R17, R24 ;  /* 0x0000001112187210 */ /* 0x020fc60007ffe018 */
[----:B------:R-:W-:Y:S04]  /*0e70*/  LDS R6, [R2+UR4+-0xc] ;  /* 0xfffff40402067984 */ /* 0x000fe80008000800 */
[----:B------:R-:W4:Y:S01]  /*0e80*/  LDS R5, [R2+UR4+-0x8] ;  /* 0xfffff80402057984 */ /* 0x000f220008000800 */
[----:B0-----:R-:W-:-:S03]  /*0e90*/  IADD3 R24, PT, PT, R13, R14, R24 ;  /* 0x0000000e0d187210 */ /* 0x001fc60007ffe018 */
[----:B------:R-:W-:Y:S04]  /*0ea0*/  LDS R16, [R2+UR4+-0x4] ;  /* 0xfffffc0402107984 */ /* 0x000fe80008000800 */
[----:B------:R-:W0:Y:S01]  /*0eb0*/  LDS R15, [R2+UR4] ;  /* 0x00000004020f7984 */ /* 0x000e220008000800 */
[----:B-1----:R-:W-:-:S03]  /*0ec0*/  IADD3 R3, PT, PT, R4, R3, R24 ;  /* 0x0000000304037210 */ /* 0x002fc60007ffe018 */
[----:B------:R-:W-:Y:S04]  /*0ed0*/  LDS R22, [R2+UR4+0x4] ;  /* 0x0000040402167984 */ /* 0x000fe80008000800 */
[----:B------:R-:W1:Y:S01]  /*0ee0*/  LDS R21, [R2+UR4+0x8] ;  /* 0x0000080402157984 */ /* 0x000e620008000800 */
[----:B------:R-:W-:-:S03]  /*0ef0*/  IADD3 R3, PT, PT, R11, R12, R3 ;  /* 0x0000000c0b037210 */ /* 0x000fc60007ffe003 */
[----:B------:R-:W-:Y:S04]  /*0f00*/  LDS R20, [R2+UR4+0xc] ;  /* 0x00000c0402147984 */ /* 0x000fe80008000800 */
[----:B------:R-:W5:Y:S01]  /*0f10*/  LDS R19, [R2+UR4+0x10] ;  /* 0x0000100402137984 */ /* 0x000f620008000800 */
[----:B--2---:R-:W-:-:S03]  /*0f20*/  IADD3 R3, PT, PT, R9, R10, R3 ;  /* 0x0000000a09037210 */ /* 0x004fc60007ffe003 */
[----:B------:R-:W-:Y:S04]  /*0f30*/  LDS R18, [R2+UR4+0x14] ;  /* 0x0000140402127984 */ /* 0x000fe80008000800 */
[----:B------:R-:W2:Y:S01]  /*0f40*/  LDS R17, [R2+UR4+0x18] ;  /* 0x0000180402117984 */ /* 0x000ea20008000800 */
[----:B---3--:R-:W-:-:S03]  /*0f50*/  IADD3 R3, PT, PT, R7, R8, R3 ;  /* 0x0000000807037210 */ /* 0x008fc60007ffe003 */
[----:B------:R-:W-:Y:S04]  /*0f60*/  LDS R13, [R2+UR4+0x1c] ;  /* 0x00001c04020d7984 */ /* 0x000fe80008000800 */
[----:B------:R-:W3:Y:S01]  /*0f70*/  LDS R14, [R2+UR4+0x20] ;  /* 0x00002004020e7984 */ /* 0x000ee20008000800 */
[----:B----4-:R-:W-:-:S04]  /*0f80*/  IADD3 R3, PT, PT, R5, R6, R3 ;  /* 0x0000000605037210 */ /* 0x010fc80007ffe003 */
[----:B0-----:R-:W-:-:S04]  /*0f90*/  IADD3 R3, PT, PT, R15, R16, R3 ;  /* 0x000000100f037210 */ /* 0x001fc80007ffe003 */
[----:B-1----:R-:W-:-:S04]  /*0fa0*/  IADD3 R3, PT, PT, R21, R22, R3 ;  /* 0x0000001615037210 */ /* 0x002fc80007ffe003 */
[----:B-----5:R-:W-:-:S04]  /*0fb0*/  IADD3 R3, PT, PT, R19, R20, R3 ;  /* 0x0000001413037210 */ /* 0x020fc80007ffe003 */
[----:B--2---:R-:W-:-:S04]  /*0fc0*/  IADD3 R3, PT, PT, R17, R18, R3 ;  /* 0x0000001211037210 */ /* 0x004fc80007ffe003 */
[----:B---3--:R-:W-:Y:S01]  /*0fd0*/  IADD3 R5, PT, PT, R14, R13, R3 ;  /* 0x0000000d0e057210 */ /* 0x008fe20007ffe003 */
[----:B------:R-:W-:Y:S06]  /*0fe0*/  BRA.U UP0, `(.L_x_31) ;  /* 0xfffffffd00247547 */ /* 0x000fec000b83ffff */
[----:B------:R-:W0:Y:S02]  /*0ff0*/  LDC.64 R2, c[0x0][0x388] ;  /* 0x0000e200ff027b82 */ /* 0x000e240000000a00 */
[----:B0-----:R-:W-:-:S05]  /*1000*/  IMAD.WIDE R2, R0, 0x4, R2 ;  /* 0x0000000400027825 */ /* 0x001fca00078e0202 */
[----:B------:R-:W-:Y:S01]  /*1010*/  STG.E desc[UR8][R2.64], R5 ;  /* 0x0000000502007986 */ /* 0x000fe2000c101908 */
[----:B------:R-:W-:Y:S05]  /*1020*/  EXIT ;  /* 0x000000000000794d */ /* 0x000fea0003800000 */
.L_x_32:
[----:B------:R-:W-:-:S00]  /*1030*/  BRA `(.L_x_32) ;  /* 0xfffffffc00fc7947 */ /* 0x000fc0000383ffff */
[----:B------:R-:W-:-:S00]  /*1040*/  NOP ;  /* 0x0000000000007918 */ /* 0x000fc00000000000 */
        /* <DEDUP_REMOVED lines=11> */
.L_x_175:


//--------------------- .text.final_battle        --------------------------
	.section	.text.final_battle,"ax",@progbits
	.align	128
        .global         final_battle
        .type           final_battle,@function
        .size           final_battle,(.L_x_176 - final_battle)
        .other          final_battle,@"STO_CUDA_ENTRY STV_DEFAULT"
final_battle:
.text.final_battle:
[----:B------:R-:W-:Y:S01]  /*0000*/  LDC R1, c[0x0][0x37c] ;  /* 0x0000df00ff017b82 */ /* 0x000fe20000000800 */
[----:B------:R-:W0:Y:S01]  /*0010*/  S2R R0, SR_CTAID.Y ;  /* 0x0000000000007919 */ /* 0x000e220000002600 */
[----:B------:R-:W1:Y:S06]  /*0020*/  LDCU UR6, c[0x0][0x370] ;  /* 0x00006e00ff0677ac */ /* 0x000e6c0008000800 */
[----:B------:R-:W2:Y:S01]  /*0030*/  LDC.64 R2, c[0x0][0x380] ;  /* 0x0000e000ff027b82 */ /* 0x000ea20000000a00 */
[----:B------:R-:W0:Y:S01]  /*0040*/  S2R R5, SR_TID.Y ;  /* 0x0000000000057919 */ /* 0x000e220000002200 */
[----:B------:R-:W3:Y:S01]  /*0050*/  LDCU.64 UR4, c[0x0][0x358] ;  /* 0x00006b00ff0477ac */ /* 0x000ee20008000a00 */
[----:B------:R-:W4:Y:S01]  /*0060*/  S2R R4, SR_CTAID.X ;  /* 0x0000000000047919 */ /* 0x000f220000002500 */
[----:B------:R-:W4:Y:S01]  /*0070*/  S2R R7, SR_TID.X ;  /* 0x0000000000077919 */ /* 0x000f220000002100 */
[----:B0-----:R-:W-:-:S05]  /*0080*/  LEA R0, R0, R5, 0x5 ;  /* 0x0000000500007211 */ /* 0x001fca00078e28ff */
[----:B-1----:R-:W-:Y:S01]  /*0090*/  IMAD R5, R0, UR6, RZ ;  /* 0x0000000600057c24 */ /* 0x002fe2000f8e02ff */
[----:B----4-:R-:W-:-:S04]  /*00a0*/  LEA R0, R4, R7, 0x5 ;  /* 0x0000000704007211 */ /* 0x010fc800078e28ff */
[----:B------:R-:W-:-:S05]  /*00b0*/  LEA R5, R5, R0, 0x5 ;  /* 0x0000000005057211 */ /* 0x000fca00078e28ff */
[----:B--2---:R-:W-:-:S05]  /*00c0*/  IMAD.WIDE R2, R5, 0x4, R2 ;  /* 0x0000000405027825 */ /* 0x004fca00078e0202 */
[----:B---3--:R-:W2:Y:S02]  /*00d0*/  LDG.E R0, desc[UR4][R2.64] ;  /* 0x0000000402007981 */ /* 0x008ea4000c1e1900 */
[----:B--2---:R-:W-:-:S04]  /*00e0*/  ISETP.NE.AND P0, PT, R0, -0x2, PT ;  /* 0xfffffffe0000780c */ /* 0x004fc80003f05270 */
[----:B------:R-:W-:-:S05]  /*00f0*/  SEL R5, RZ, 0xff, P0 ;  /* 0x000000ffff057807 */ /* 0x000fca0000000000 */
[----:B------:R-:W-:Y:S01]  /*0100*/  STG.E desc[UR4][R2.64], R5 ;  /* 0x0000000502007986 */ /* 0x000fe2000c101904 */
[----:B------:R-:W-:Y:S05]  /*0110*/  EXIT ;  /* 0x000000000000794d */ /* 0x000fea0003800000 */
.L_x_33:
        /* <DEDUP_REMOVED lines=14> */
.L_x_176:


//--------------------- .text.oneBfs              --------------------------
	.section	.text.oneBfs,"ax",@progbits
	.align	128
        .global         oneBfs
        .type           oneBfs,@function
        .size           oneBfs,(.L_x_177 - oneBfs)
        .other          oneBfs,@"STO_CUDA_ENTRY STV_DEFAULT"
oneBfs:
.text.oneBfs:
[----:B------:R-:W0:Y:S01]  /*0000*/  LDC R1, c[0x0][0x37c] ;  /* 0x0000df00ff017b82 */ /* 0x000e220000000800 */
[----:B------:R-:W1:Y:S07]  /*0010*/  S2R R10, SR_TID.Y ;  /* 0x00000000000a7919 */ /* 0x000e6e0000002200 */
[----:B------:R-:W2:Y:S01]  /*0020*/  LDC R9, c[0x0][0x370] ;  /* 0x0000dc00ff097b82 */ /* 0x000ea20000000800 */
[----:B------:R-:W3:Y:S01]  /*0030*/  LDCU.64 UR6, c[0x0][0x358] ;  /* 0x00006b00ff0677ac */ /* 0x000ee20008000a00 */
[----:B0-----:R-:W-:Y:S01]  /*0040*/  VIADD R1, R1, 0xfffffe00 ;  /* 0xfffffe0001017836 */ /* 0x001fe20000000000 */
[----:B------:R-:W1:Y:S01]  /*0050*/  S2R R7, SR_CTAID.Y ;  /* 0x0000000000077919 */ /* 0x000e620000002600 */
[----:B------:R-:W0:Y:S04]  /*0060*/  S2R R14, SR_CTAID.X ;  /* 0x00000000000e7919 */ /* 0x000e280000002500 */
[----:B------:R-:W4:Y:S01]  /*0070*/  LDC.64 R4, c[0x0][0x380] ;  /* 0x0000e000ff047b82 */ /* 0x000f220000000a00 */
[----:B------:R-:W0:Y:S01]  /*0080*/  S2R R3, SR_TID.X ;  /* 0x0000000000037919 */ /* 0x000e220000002100 */
[----:B--2---:R-:W-:-:S02]  /*0090*/  IMAD.SHL.U32 R9, R9, 0x20, RZ ;  /* 0x0000002009097824 */ /* 0x004fc400078e00ff */
[----:B-1----:R-:W-:-:S04]  /*00a0*/  IMAD R12, R7, 0x20, R10 ;  /* 0x00000020070c7824 */ /* 0x002fc800078e020a */
[----:B------:R-:W-:Y:S02]  /*00b0*/  IMAD R16, R9, R12, RZ ;  /* 0x0000000c09107224 */ /* 0x000fe400078e02ff */
[----:B0-----:R-:W-:-:S04]  /*00c0*/  IMAD R14, R14, 0x20, R3 ;  /* 0x000000200e0e7824 */ /* 0x001fc800078e0203 */
[----:B------:R-:W-:-:S04]  /*00d0*/  IMAD.IADD R0, R14, 0x1, R16 ;  /* 0x000000010e007824 */ /* 0x000fc800078e0210 */
[----:B----4-:R-:W-:-:S05]  /*00e0*/  IMAD.WIDE R6, R0, 0x4, R4 ;  /* 0x0000000400067825 */ /* 0x010fca00078e0204 */
[----:B---3--:R-:W2:Y:S01]  /*00f0*/  LDG.E R11, desc[UR6][R6.64] ;  /* 0x00000006060b7981 */ /* 0x008ea2000c1e1900 */
[----:B------:R-:W0:Y:S01]  /*0100*/  S2UR UR5, SR_CgaCtaId ;  /* 0x00000000000579c3 */ /* 0x000e220000008800 */
[----:B------:R-:W-:Y:S01]  /*0110*/  UMOV UR4, 0x400 ;  /* 0x0000040000047882 */ /* 0x000fe20000000000 */
[----:B------:R-:W-:Y:S01]  /*0120*/  LOP3.LUT P0, RZ, R3, R10, RZ, 0xfc, !PT ;  /* 0x0000000a03ff7212 */ /* 0x000fe2000780fcff */
[----:B------:R-:W-:Y:S01]  /*0130*/  BSSY.RECONVERGENT B0, `(.L_x_34) ;  /* 0x0000019000007945 */ /* 0x000fe20003800200 */
[----:B0-----:R-:W-:Y:S01]  /*0140*/  ULEA UR5, UR5, UR4, 0x18 ;  /* 0x0000000405057291 */ /* 0x001fe2000f8ec0ff */
[----:B------:R-:W0:Y:S05]  /*0150*/  LDCU UR4, c[0x0][0x374] ;  /* 0x00006e80ff0477ac */ /* 0x000e2a0008000800 */
[----:B------:R-:W-:-:S05]  /*0160*/  LEA R8, R10, UR5, 0x8 ;  /* 0x000000050a087c11 */ /* 0x000fca000f8e40ff */
[----:B------:R-:W-:Y:S01]  /*0170*/  IMAD R2, R3, 0x4, R8 ;  /* 0x0000000403027824 */ /* 0x000fe200078e0208 */
[----:B0-----:R-:W-:-:S04]  /*0180*/  USHF.L.U32 UR4, UR4, 0x5, URZ ;  /* 0x0000000504047899 */ /* 0x001fc800080006ff */
[----:B--2---:R0:W-:Y:S01]  /*0190*/  STS [R2+0x104], R11 ;  /* 0x0001040b02007388 */ /* 0x0041e20000000800 */
[----:B------:R-:W-:Y:S07]  /*01a0*/  @P0 BRA `(.L_x_35) ;  /* 0x0000000000440947 */ /* 0x000fee0003800000 */
[----:B------:R-:W-:Y:S01]  /*01b0*/  VIADD R13, R12, 0xffffffff ;  /* 0xffffffff0c0d7836 */ /* 0x000fe20000000000 */
[C---:B------:R-:W-:Y:S01]  /*01c0*/  ISETP.GT.AND P0, PT, R14.reuse, R9, PT ;  /* 0x000000090e00720c */ /* 0x040fe20003f04270 */
[----:B------:R-:W-:Y:S03]  /*01d0*/  BSSY.RECONVERGENT B1, `(.L_x_36) ;  /* 0x000000d000017945 */ /* 0x000fe60003800200 */
[----:B------:R-:W-:Y:S02]  /*01e0*/  ISETP.GE.U32.AND P1, PT, R13, UR4, PT ;  /* 0x000000040d007c0c */ /* 0x000fe4000bf26070 */
[----:B------:R-:W-:Y:S02]  /*01f0*/  ISETP.LT.OR P0, PT, R14, 0x1, P0 ;  /* 0x000000010e00780c */ /* 0x000fe40000701670 */
[----:B------:R-:W-:-:S04]  /*0200*/  ISETP.EQ.OR P1, PT, R12, RZ, P1 ;  /* 0x000000ff0c00720c */ /* 0x000fc80000f22670 */
[----:B------:R-:W-:-:S13]  /*0210*/  PLOP3.LUT P0, PT, P0, P1, PT, 0xf8, 0x8f ;  /* 0x00000000008f781c */ /* 0x000fda0000703f70 */
[----:B------:R-:W-:Y:S05]  /*0220*/  @P0 BRA `(.L_x_37) ;  /* 0x00000000001c0947 */ /* 0x000fea0003800000 */
[----:B------:R-:W1:Y:S01]  /*0230*/  LDCU.64 UR8, c[0x0][0x380] ;  /* 0x00007000ff0877ac */ /* 0x000e620008000a00 */
[----:B------:R-:W-:-:S05]  /*0240*/  IMAD.IADD R13, R16, 0x1, -R9 ;  /* 0x00000001100d7824 */ /* 0x000fca00078e0a09 */
[----:B------:R-:W-:-:S04]  /*0250*/  IADD3 R15, P0, PT, R14, R13, RZ ;  /* 0x0000000d0e0f7210 */ /* 0x000fc80007f1e0ff */
[----:B------:R-:W-:Y:S02]  /*0260*/  LEA.HI.X.SX32 R20, R13, RZ, 0x1, P0 ;  /* 0x000000ff0d147211 */ /* 0x000fe400000f0eff */
[----:B-1----:R-:W-:-:S04]  /*0270*/  LEA R18, P0, R15, UR8, 0x2 ;  /* 0x000000080f127c11 */ /* 0x002fc8000f8010ff */
[----:B------:R-:W-:-:S06]  /*0280*/  LEA.HI.X R19, R15, UR9, R20, 0x2, P0 ;  /* 0x000000090f137c11 */ /* 0x000fcc00080f1414 */
[----:B------:R1:W5:Y:S03]  /*0290*/  LDG.E R19, desc[UR6][R18.64+-0x4] ;  /* 0xfffffc0612137981 */ /* 0x000366000c1e1900 */
.L_x_37:
[----:B------:R-:W-:Y:S05]  /*02a0*/  BSYNC.RECONVERGENT B1 ;  /* 0x0000000000017941 */ /* 0x000fea0003800200 */
.L_x_36:
[----:B-----5:R2:W-:Y:S02]  /*02b0*/  STS [R2], R19 ;  /* 0x0000001302007388 */ /* 0x0205e40000000800 */
.L_x_35:
[----:B------:R-:W-:Y:S05]  /*02c0*/  BSYNC.RECONVERGENT B0 ;  /* 0x0000000000007941 */ /* 0x000fea0003800200 */
.L_x_34:
[----:B------:R-:W-:Y:S01]  /*02d0*/  ISETP.NE.AND P1, PT, R10, 0x1f, PT ;  /* 0x0000001f0a00780c */ /* 0x000fe20003f25270 */
[----:B------:R-:W-:Y:S03]  /*02e0*/  BSSY.RECONVERGENT B0, `(.L_x_38) ;  /* 0x0000012000007945 */ /* 0x000fe60003800200 */
[----:B------:R-:W-:-:S13]  /*02f0*/  ISETP.NE.OR P0, PT, R3, RZ, P1 ;  /* 0x000000ff0300720c */ /* 0x000fda0000f05670 */
[----:B------:R-:W-:Y:S05]  /*0300*/  @P0 BRA `(.L_x_39) ;  /* 0x00000000003c0947 */ /* 0x000fea0003800000 */
[----:B------:R-:W-:Y:S01]  /*0310*/  ISETP.GT.AND P0, PT, R14, R9, PT ;  /* 0x000000090e00720c */ /* 0x000fe20003f04270 */
[----:B------:R-:W-:Y:S01]  /*0320*/  VIADD R13, R12, 0x1 ;  /* 0x000000010c0d7836 */ /* 0x000fe20000000000 */
        /* <DEDUP_REMOVED lines=9> */
[----:B--2---:R-:W-:-:S06]  /*03c0*/  LEA.HI.X R19, R15, UR9, R20, 0x2, P0 ;  /* 0x000000090f137c11 */ /* 0x004fcc00080f1414 */
[----:B------:R3:W5:Y:S03]  /*03d0*/  LDG.E R19, desc[UR6][R18.64+-0x4] ;  /* 0xfffffc0612137981 */ /* 0x000766000c1e1900 */
.L_x_41:
[----:B------:R-:W-:Y:S05]  /*03e0*/  BSYNC.RECONVERGENT B1 ;  /* 0x0000000000017941 */ /* 0x000fea0003800200 */
.L_x_40:
[----:B-----5:R4:W-:Y:S02]  /*03f0*/  STS [UR5+0x2100], R19 ;  /* 0x00210013ff007988 */ /* 0x0209e40008000805 */
.L_x_39:
[----:B------:R-:W-:Y:S05]  /*0400*/  BSYNC.RECONVERGENT B0 ;  /* 0x0000000000007941 */ /* 0x000fea0003800200 */
.L_x_38:
[----:B------:R-:W-:Y:S01]  /*0410*/  ISETP.NE.AND P0, PT, R10, RZ, PT ;  /* 0x000000ff0a00720c */ /* 0x000fe20003f05270 */
[----:B------:R-:W-:Y:S04]  /*0420*/  BSSY.RECONVERGENT B1, `(.L_x_42) ;  /* 0x000004d000017945 */ /* 0x000fe80003800200 */
[----:B------:R-:W-:Y:S01]  /*0430*/  BSSY.RELIABLE B0, `(.L_x_43) ;  /* 0x000002e000007945 */ /* 0x000fe20003800100 */
[----:B------:R-:W-:-:S13]  /*0440*/  ISETP.NE.OR P2, PT, R3, 0x1f, P0 ;  /* 0x0000001f0300780c */ /* 0x000fda0000745670 */
[----:B------:R-:W-:Y:S05]  /*0450*/  @P2 BRA `(.L_x_44) ;  /* 0x0000000000502947 */ /* 0x000fea0003800000 */
[----:B-1-3--:R-:W-:Y:S01]  /*0460*/  VIADD R18, R14, 0x1 ;  /* 0x000000010e127836 */ /* 0x00afe20000000000 */
        /* <DEDUP_REMOVED lines=8> */
[----:B------:R-:W1:Y:S01]  /*04f0*/  LDCU.64 UR8, c[0x0][0x380] ;  /* 0x00007000ff0877ac */ /* 0x000e620008000a00 */
[----:B------:R-:W-:Y:S01]  /*0500*/  IMAD.IADD R15, R16, 0x1, -R9 ;  /* 0x00000001100f7824 */ /* 0x000fe200078e0a09 */
[----:B------:R-:W-:-:S04]  /*0510*/  SHF.R.S32.HI R13, RZ, 0x1f, R14 ;  /* 0x0000001fff0d7819 */ /* 0x000fc8000001140e */
[----:B------:R-:W-:-:S04]  /*0520*/  IADD3 R20, P0, PT, R14, R15, RZ ;  /* 0x0000000f0e147210 */ /* 0x000fc80007f1e0ff */
[----:B------:R-:W-:Y:S02]  /*0530*/  LEA.HI.X.SX32 R13, R15, R13, 0x1, P0 ;  /* 0x0000000d0f0d7211 */ /* 0x000fe400000f0eff */
[----:B-1----:R-:W-:-:S04]  /*0540*/  LEA R18, P0, R20, UR8, 0x2 ;  /* 0x0000000814127c11 */ /* 0x002fc8000f8010ff */
[----:B--2-4-:R-:W-:-:S06]  /*0550*/  LEA.HI.X R19, R20, UR9, R13, 0x2, P0 ;  /* 0x0000000914137c11 */ /* 0x014fcc00080f140d */
[----:B------:R1:W5:Y:S03]  /*0560*/  LDG.E R19, desc[UR6][R18.64+0x4] ;  /* 0x0000040612137981 */ /* 0x000366000c1e1900 */
.L_x_46:
[----:B------:R-:W-:Y:S05]  /*0570*/  BSYNC.RECONVERGENT B2 ;  /* 0x0000000000027941 */ /* 0x000fea0003800200 */
.L_x_45:
[----:B-----5:R3:W-:Y:S01]  /*0580*/  STS [UR5+0x84], R19 ;  /* 0x00008413ff007988 */ /* 0x0207e20008000805 */
[----:B------:R-:W-:Y:S05]  /*0590*/  BRA `(.L_x_47) ;  /* 0x00000000005c7947 */ /* 0x000fea0003800000 */
.L_x_44:
[----:B------:R-:W-:-:S13]  /*05a0*/  ISETP.NE.OR P2, PT, R3, 0x1f, P1 ;  /* 0x0000001f0300780c */ /* 0x000fda0000f45670 */
[----:B------:R-:W-:Y:S05]  /*05b0*/  @!P2 BREAK.RELIABLE B0 ;  /* 0x000000000000a942 */ /* 0x000fea0003800100 */
[----:B------:R-:W-:Y:S05]  /*05c0*/  @P2 BRA `(.L_x_48) ;  /* 0x0000000000482947 */ /* 0x000fea0003800000 */
[----:B------:R-:W-:Y:S01]  /*05d0*/  VIADD R4, R14, 0x1 ;  /* 0x000000010e047836 */ /* 0x000fe20000000000 */
[----:B------:R-:W-:Y:S04]  /*05e0*/  BSSY.RECONVERGENT B2, `(.L_x_49) ;  /* 0x000000e000027945 */ /* 0x000fe80003800200 */
[----:B------:R-:W-:Y:S01]  /*05f0*/  ISETP.GE.AND P0, PT, R4, R9, PT ;  /* 0x000000090400720c */ /* 0x000fe20003f06270 */
[----:B------:R-:W-:-:S03]  /*0600*/  VIADD R4, R12, 0xffffffff ;  /* 0xffffffff0c047836 */ /* 0x000fc60000000000 */
[----:B------:R-:W-:-:S04]  /*0610*/  ISETP.LT.OR P0, PT, R14, -0x1, P0 ;  /* 0xffffffff0e00780c */ /* 0x000fc80000701670 */
[----:B------:R-:W-:-:S13]  /*0620*/  ISETP.GE.U32.OR P0, PT, R4, UR4, P0 ;  /* 0x0000000404007c0c */ /* 0x000fda0008706470 */
[----:B------:R-:W-:Y:S05]  /*0630*/  @P0 BRA `(.L_x_50) ;  /* 0x0000000000200947 */ /* 0x000fea0003800000 */
[----:B------:R-:W0:Y:S01]  /*0640*/  LDCU.64 UR8, c[0x0][0x380] ;  /* 0x00007000ff0877ac */ /* 0x000e220008000a00 */
[----:B------:R-:W-:Y:S01]  /*0650*/  IMAD.IADD R5, R16, 0x1, -R9 ;  /* 0x0000000110057824 */ /* 0x000fe200078e0a09 */
[----:B------:R-:W-:-:S04]  /*0660*/  SHF.R.S32.HI R4, RZ, 0x1f, R14 ;  /* 0x0000001fff047819 */ /* 0x000fc8000001140e */
[----:B------:R-:W-:-:S04]  /*0670*/  IADD3 R13, P0, PT, R14, R5, RZ ;  /* 0x000000050e0d7210 */ /* 0x000fc80007f1e0ff */
[----:B------:R-:W-:Y:S02]  /*0680*/  LEA.HI.X.SX32 R16, R5, R4, 0x1, P0 ;  /* 0x0000000405107211 */ /* 0x000fe400000f0eff */
[----:B0-----:R-:W-:-:S04]  /*0690*/  LEA R4, P0, R13, UR8, 0x2 ;  /* 0x000000080d047c11 */ /* 0x001fc8000f8010ff */
[----:B------:R-:W-:-:S05]  /*06a0*/  LEA.HI.X R5, R13, UR9, R16, 0x2, P0 ;  /* 0x000000090d057c11 */ /* 0x000fca00080f1410 */
[----:B--2-4-:R0:W5:Y:S04]  /*06b0*/  LDG.E R19, desc[UR6][R4.64+0x4] ;  /* 0x0000040604137981 */ /* 0x014168000c1e1900 */
.L_x_50:
[----:B------:R-:W-:Y:S05]  /*06c0*/  BSYNC.RECONVERGENT B2 ;  /* 0x0000000000027941 */ /* 0x000fea0003800200 */
.L_x_49:
[----:B-----5:R0:W-:Y:S01]  /*06d0*/  STS [UR5+0x2184], R19 ;  /* 0x00218413ff007988 */ /* 0x0201e20008000805 */
[----:B------:R-:W-:Y:S05]  /*06e0*/  BRA `(.L_x_51) ;  /* 0x0000000000507947 */ /* 0x000fea0003800000 */
.L_x_48:
[----:B------:R-:W-:Y:S05]  /*06f0*/  @P0 BREAK.RELIABLE B0 ;  /* 0x0000000000000942 */ /* 0x000fea0003800100 */
[----:B------:R-:W-:Y:S05]  /*0700*/  @P0 BRA `(.L_x_52) ;  /* 0x0000000000440947 */ /* 0x000fea0003800000 */
.L_x_47:
[----:B------:R-:W-:Y:S05]  /*0710*/  BSYNC.RELIABLE B0 ;  /* 0x0000000000007941 */ /* 0x000fea0003800100 */
.L_x_43:
[----:B------:R-:W-:Y:S01]  /*0720*/  VIADD R13, R12, 0xffffffff ;  /* 0xffffffff0c0d7836 */ /* 0x000fe20000000000 */
[C---:B------:R-:W-:Y:S01]  /*0730*/  ISETP.GE.AND P0, PT, R14.reuse, R9, PT ;  /* 0x000000090e00720c */ /* 0x040fe20003f06270 */
[----:B------:R-:W-:Y:S01]  /*0740*/  BSSY.RECONVERGENT B2, `(.L_x_53) ;  /* 0x000000b000027945 */ /* 0x000fe20003800200 */
[----:B-1-3--:R-:W-:Y:S02]  /*0750*/  LEA R18, R3, UR5, 0x2 ;  /* 0x0000000503127c11 */ /* 0x00afe4000f8e10ff */
        /* <DEDUP_REMOVED lines=9> */
.L_x_54:
[----:B------:R-:W-:Y:S05]  /*07f0*/  BSYNC.RECONVERGENT B2 ;  /* 0x0000000000027941 */ /* 0x000fea0003800200 */
.L_x_53:
[----:B-----5:R3:W-:Y:S01]  /*0800*/  STS [R18+0x4], R13 ;  /* 0x0000040d12007388 */ /* 0x0207e20000000800 */
[----:B------:R-:W-:Y:S05]  /*0810*/  BRA `(.L_x_55) ;  /* 0x0000000000347947 */ /* 0x000fea0003800000 */
.L_x_52:
[----:B------:R-:W-:Y:S05]  /*0820*/  @P1 BRA `(.L_x_55) ;  /* 0x0000000000301947 */ /* 0x000fea0003800000 */
.L_x_51:
[----:B------:R-:W-:Y:S01]  /*0830*/  ISETP.GE.AND P0, PT, R14, R9, PT ;  /* 0x000000090e00720c */ /* 0x000fe20003f06270 */
[----:B0-----:R-:W-:Y:S01]  /*0840*/  VIADD R4, R12, 0x1 ;  /* 0x000000010c047836 */ /* 0x001fe20000000000 */
        /* <DEDUP_REMOVED lines=8> */
.L_x_57:
[----:B------:R-:W-:Y:S05]  /*08d0*/  BSYNC.RECONVERGENT B2 ;  /* 0x0000000000027941 */ /* 0x000fea0003800200 */
.L_x_56:
[----:B-----5:R0:W-:Y:S02]  /*08e0*/  STS [R13+0x2104], R4 ;  /* 0x002104040d007388 */ /* 0x0201e40000000800 */
.L_x_55:
[----:B------:R-:W-:Y:S05]  /*08f0*/  BSYNC.RECONVERGENT B1 ;  /* 0x0000000000017941 */ /* 0x000fea0003800200 */
.L_x_42:
[----:B------:R-:W-:Y:S05]  /*0900*/  WARPSYNC.ALL ;  /* 0x0000000000007948 */ /* 0x000fea0003800000 */
[----:B------:R-:W-:Y:S01]  /*0910*/  ISETP.NE.AND P0, PT, R3, RZ, PT ;  /* 0x000000ff0300720c */ /* 0x000fe20003f05270 */
[----:B------:R-:W-:-:S12]  /*0920*/  BSSY.RECONVERGENT B1, `(.L_x_58) ;  /* 0x0000018000017945 */ /* 0x000fd80003800200 */
[----:B------:R-:W-:Y:S05]  /*0930*/  @P0 BRA `(.L_x_59) ;  /* 0x0000000000280947 */ /* 0x000fea0003800000 */
[C---:B------:R-:W-:Y:S01]  /*0940*/  ISETP.GT.AND P0, PT, R14.reuse, R9, PT ;  /* 0x000000090e00720c */ /* 0x040fe20003f04270 */
[----:B------:R-:W-:Y:S01]  /*0950*/  BSSY.RECONVERGENT B2, `(.L_x_60) ;  /* 0x0000006000027945 */ /* 0x000fe20003800200 */
[----:B01----:R-:W-:Y:S02]  /*0960*/  IMAD.MOV.U32 R5, RZ, RZ, RZ ;  /* 0x000000ffff057224 */ /* 0x003fe400078e00ff */
[----:B------:R-:W-:-:S04]  /*0970*/  ISETP.LT.OR P0, PT, R14, 0x1, P0 ;  /* 0x000000010e00780c */ /* 0x000fc80000701670 */
[----:B------:R-:W-:-:S13]  /*0980*/  ISETP.GE.U32.OR P0, PT, R12, UR4, P0 ;  /* 0x000000040c007c0c */ /* 0x000fda0008706470 */
[----:B------:R-:W-:Y:S05]  /*0990*/  @P0 BRA `(.L_x_61) ;  /* 0x0000000000040947 */ /* 0x000fea0003800000 */
[----:B------:R0:W5:Y:S02]  /*09a0*/  LDG.E R5, desc[UR6][R6.64+-0x4] ;  /* 0xfffffc0606057981 */ /* 0x000164000c1e1900 */
.L_x_61:
[----:B------:R-:W-:Y:S05]  /*09b0*/  BSYNC.RECONVERGENT B2 ;  /* 0x0000000000027941 */ /* 0x000fea0003800200 */
.L_x_60:
[----:B-----5:R1:W-:Y:S01]  /*09c0*/  STS [R8+0x100], R5 ;  /* 0x0001000508007388 */ /* 0x0203e20000000800 */
[----:B------:R-:W-:Y:S05]  /*09d0*/  BRA `(.L_x_62) ;  /* 0x0000000000307947 */ /* 0x000fea0003800000 */
.L_x_59:
[----:B------:R-:W-:-:S13]  /*09e0*/  ISETP.NE.AND P0, PT, R3, 0x1f, PT ;  /* 0x0000001f0300780c */ /* 0x000fda0003f05270 */
[----:B------:R-:W-:Y:S05]  /*09f0*/  @P0 BRA `(.L_x_62) ;  /* 0x0000000000280947 */ /* 0x000fea0003800000 */
[----:B01----:R-:W-:Y:S01]  /*0a00*/  VIADD R4, R14, 0x1 ;  /* 0x000000010e047836 */ /* 0x003fe20000000000 */
[----:B------:R-:W-:Y:S01]  /*0a10*/  BSSY.RECONVERGENT B2, `(.L_x_63) ;  /* 0x0000007000027945 */ /* 0x000fe20003800200 */
[----:B------:R-:W-:-:S03]  /*0a20*/  IMAD.MOV.U32 R5, RZ, RZ, RZ ;  /* 0x000000ffff057224 */ /* 0x000fc600078e00ff */
[----:B------:R-:W-:-:S04]  /*0a30*/  ISETP.GE.AND P0, PT, R4, R9, PT ;  /* 0x000000090400720c */ /* 0x000fc80003f06270 */
[----:B------:R-:W-:-:S04]  /*0a40*/  ISETP.LT.OR P0, PT, R14, -0x1, P0 ;  /* 0xffffffff0e00780c */ /* 0x000fc80000701670 */
[----:B------:R-:W-:-:S13]  /*0a50*/  ISETP.GE.U32.OR P0, PT, R12, UR4, P0 ;  /* 0x000000040c007c0c */ /* 0x000fda0008706470 */
[----:B------:R-:W-:Y:S05]  /*0a60*/  @P0 BRA `(.L_x_64) ;  /* 0x0000000000040947 */ /* 0x000fea0003800000 */
[----:B------:R0:W5:Y:S02]  /*0a70*/  LDG.E R5, desc[UR6][R6.64+0x4] ;  /* 0x0000040606057981 */ /* 0x000164000c1e1900 */
.L_x_64:
[----:B------:R-:W-:Y:S05]  /*0a80*/  BSYNC.RECONVERGENT B2 ;  /* 0x0000000000027941 */ /* 0x000fea0003800200 */
.L_x_63:
[----:B-----5:R1:W-:Y:S02]  /*0a90*/  STS [R8+0x184], R5 ;  /* 0x0001840508007388 */ /* 0x0203e40000000800 */
.L_x_62:
[----:B------:R-:W-:Y:S05]  /*0aa0*/  BSYNC.RECONVERGENT B1 ;  /* 0x0000000000017941 */ /* 0x000fea0003800200 */
.L_x_58:
[----:B------:R-:W-:Y:S01]  /*0ab0*/  BAR.SYNC.DEFER_BLOCKING 0x0 ;  /* 0x0000000000007b1d */ /* 0x000fe20000010000 */
[----:B------:R-:W-:Y:S01]  /*0ac0*/  ISETP.NE.AND P0, PT, R11, -0x1, PT ;  /* 0xffffffff0b00780c */ /* 0x000fe20003f05270 */
[----:B------:R-:W-:-:S04]  /*0ad0*/  IMAD.MOV.U32 R12, RZ, RZ, RZ ;  /* 0x000000ffff0c7224 */ /* 0x000fc800078e00ff */
[----:B------:R-:W-:Y:S08]  /*0ae0*/  BSSY.RECONVERGENT B1, `(.L_x_65) ;  /* 0x0000021000017945 */ /* 0x000ff00003800200 */
[----:B------:R-:W-:Y:S05]  /*0af0*/  @P0 BRA `(.L_x_66) ;  /* 0x00000000007c0947 */ /* 0x000fea0003800000 */
[----:B------:R-:W-:Y:S02]  /*0b00*/  IMAD.MOV.U32 R12, RZ, RZ, RZ ;  /* 0x000000ffff0c7224 */ /* 0x000fe400078e00ff */
[----:B0-----:R-:W-:Y:S02]  /*0b10*/  IMAD.MOV.U32 R6, RZ, RZ, -0x1 ;  /* 0xffffffffff067424 */ /* 0x001fe400078e00ff */
[----:B------:R-:W-:Y:S02]  /*0b20*/  VIADD R10, R10, 0x1 ;  /* 0x000000010a0a7836 */ /* 0x000fe40000000000 */
[----:B------:R-:W-:-:S07]  /*0b30*/  VIADD R11, R3, 0x1 ;  /* 0x00000001030b7836 */ /* 0x000fce0000000000 */
.L_x_71:
[----:B------:R-:W-:Y:S01]  /*0b40*/  BSSY.RECONVERGENT B2, `(.L_x_67) ;  /* 0x0000017000027945 */ /* 0x000fe20003800200 */
[----:B-1----:R-:W-:-:S07]  /*0b50*/  IMAD.MOV.U32 R7, RZ, RZ, -0x1 ;  /* 0xffffffffff077424 */ /* 0x002fce00078e00ff */
.L_x_70:
[----:B-1----:R-:W-:Y:S01]  /*0b60*/  IMAD.IADD R4, R6, 0x1, R3 ;  /* 0x0000000106047824 */ /* 0x002fe200078e0203 */
[----:B------:R-:W-:Y:S01]  /*0b70*/  BSSY.RECONVERGENT B3, `(.L_x_68) ;  /* 0x0000010000037945 */ /* 0x000fe20003800200 */
[----:B------:R-:W-:-:S04]  /*0b80*/  IMAD R5, R7, 0x100, R8 ;  /* 0x0000010007057824 */ /* 0x000fc800078e0208 */
[----:B------:R-:W-:-:S06]  /*0b90*/  IMAD R4, R4, 0x4, R5 ;  /* 0x0000000404047824 */ /* 0x000fcc00078e0205 */
[----:B------:R-:W0:Y:S02]  /*0ba0*/  LDS R4, [R4+0x104] ;  /* 0x0001040004047984 */ /* 0x000e240000000800 */
[----:B0-----:R-:W-:-:S13]  /*0bb0*/  ISETP.NE.AND P0, PT, R4, -0x2, PT ;  /* 0xfffffffe0400780c */ /* 0x001fda0003f05270 */
[----:B------:R-:W-:Y:S05]  /*0bc0*/  @P0 BRA `(.L_x_69) ;  /* 0x0000000000280947 */ /* 0x000fea0003800000 */
[----:B------:R-:W0:Y:S01]  /*0bd0*/  LDC.64 R4, c[0x0][0x390] ;  /* 0x0000e400ff047b82 */ /* 0x000e220000000a00 */
[C---:B------:R-:W-:Y:S02]  /*0be0*/  IMAD R9, R12.reuse, 0x4, R1 ;  /* 0x000000040c097824 */ /* 0x040fe400078e0201 */
[----:B---3--:R-:W-:Y:S02]  /*0bf0*/  IMAD.MOV.U32 R13, RZ, RZ, -0x2 ;  /* 0xfffffffeff0d7424 */ /* 0x008fe400078e00ff */
[----:B------:R-:W-:Y:S01]  /*0c00*/  IMAD.MOV.U32 R15, RZ, RZ, 0x1 ;  /* 0x00000001ff0f7424 */ /* 0x000fe200078e00ff */
[----:B------:R1:W-:Y:S01]  /*0c10*/  STL.64 [R9], R10 ;  /* 0x0000000a09007387 */ /* 0x0003e20000100a00 */
[----:B------:R-:W-:Y:S02]  /*0c20*/  IMAD.MOV.U32 R6, RZ, RZ, 0x2 ;  /* 0x00000002ff067424 */ /* 0x000fe400078e00ff */
[----:B------:R-:W-:Y:S01]  /*0c30*/  IMAD.MOV.U32 R7, RZ, RZ, 0x2 ;  /* 0x00000002ff077424 */ /* 0x000fe200078e00ff */
[----:B------:R1:W-:Y:S01]  /*0c40*/  STS [R2+0x104], R13 ;  /* 0x0001040d02007388 */ /* 0x0003e20000000800 */
[----:B------:R-:W-:-:S03]  /*0c50*/  VIADD R12, R12, 0x2 ;  /* 0x000000020c0c7836 */ /* 0x000fc60000000000 */
[----:B0-----:R1:W-:Y:S04]  /*0c60*/  STG.E desc[UR6][R4.64], R15 ;  /* 0x0000000f04007986 */ /* 0x0013e8000c101906 */
.L_x_69:
[----:B------:R-:W-:Y:S05]  /*0c70*/  BSYNC.RECONVERGENT B3 ;  /* 0x0000000000037941 */ /* 0x000fea0003800200 */
.L_x_68:
[C---:B------:R-:W-:Y:S01]  /*0c80*/  ISETP.GE.AND P0, PT, R7.reuse, 0x1, PT ;  /* 0x000000010700780c */ /* 0x040fe20003f06270 */
[----:B------:R-:W-:-:S12]  /*0c90*/  VIADD R7, R7, 0x1 ;  /* 0x0000000107077836 */ /* 0x000fd80000000000 */
[----:B------:R-:W-:Y:S05]  /*0ca0*/  @!P0 BRA `(.L_x_70) ;  /* 0xfffffffc00ac8947 */ /* 0x000fea000383ffff */
[----:B------:R-:W-:Y:S05]  /*0cb0*/  BSYNC.RECONVERGENT B2 ;  /* 0x0000000000027941 */ /* 0x000fea0003800200 */
.L_x_67:
[C---:B------:R-:W-:Y:S01]  /*0cc0*/  ISETP.GE.AND P0, PT, R6.reuse, 0x1, PT ;  /* 0x000000010600780c */ /* 0x040fe20003f06270 */
[----:B------:R-:W-:-:S12]  /*0cd0*/  VIADD R6, R6, 0x1 ;  /* 0x0000000106067836 */ /* 0x000fd80000000000 */
[----:B------:R-:W-:Y:S05]  /*0ce0*/  @!P0 BRA `(.L_x_71) ;  /* 0xfffffffc00948947 */ /* 0x000fea000383ffff */
.L_x_66:
[----:B------:R-:W-:Y:S05]  /*0cf0*/  BSYNC.RECONVERGENT B1 ;  /* 0x0000000000017941 */ /* 0x000fea0003800200 */
.L_x_65:
[----:B------:R-:W-:Y:S01]  /*0d00*/  ISETP.NE.AND P0, PT, R12, RZ, PT ;  /* 0x000000ff0c00720c */ /* 0x000fe20003f05270 */
[----:B------:R-:W-:-:S12]  /*0d10*/  BSSY.RECONVERGENT B1, `(.L_x_72) ;  /* 0x0000065000017945 */ /* 0x000fd80003800200 */
[----:B------:R-:W-:Y:S05]  /*0d20*/  @!P0 BRA `(.L_x_73) ;  /* 0x00000004008c8947 */ /* 0x000fea0003800000 */
[----:B------:R-:W-:-:S07]  /*0d30*/  IMAD.MOV.U32 R3, RZ, RZ, RZ ;  /* 0x000000ffff037224 */ /* 0x000fce00078e00ff */
.L_x_74:
[----:B01----:R-:W-:-:S06]  /*0d40*/  IMAD R4, R3, 0x4, R1 ;  /* 0x0000000403047824 */ /* 0x003fcc00078e0201 */
[----:B------:R-:W3:Y:S01]  /*0d50*/  LDL.64 R4, [R4] ;  /* 0x0000000004047983 */ /* 0x000ee20000100a00 */
[----:B------:R-:W-:Y:S01]  /*0d60*/  VIADD R3, R3, 0x2 ;  /* 0x0000000203037836 */ /* 0x000fe20000000000 */
[C---:B---3--:R-:W-:Y:S01]  /*0d70*/  LEA R13, R5.reuse, UR5, 0x2 ;  /* 0x00000005050d7c11 */ /* 0x048fe2000f8e10ff */
[C---:B------:R-:W-:Y:S01]  /*0d80*/  VIADD R7, R5.reuse, 0xffffffff ;  /* 0xffffffff05077836 */ /* 0x040fe20000000000 */
[----:B------:R-:W-:Y:S02]  /*0d90*/  IADD3 R14, PT, PT, -R5, 0x21, RZ ;  /* 0x00000021050e7810 */ /* 0x000fe40007ffe1ff */
[C---:B------:R-:W-:Y:S01]  /*0da0*/  IADD3 R17, PT, PT, -R4.reuse, 0x21, RZ ;  /* 0x0000002104117810 */ /* 0x040fe20007ffe1ff */
[C---:B------:R-:W-:Y:S01]  /*0db0*/  IMAD R13, R4.reuse, 0x100, R13 ;  /* 0x00000100040d7824 */ /* 0x040fe200078e020d */
[----:B--2-4-:R-:W-:Y:S02]  /*0dc0*/  IADD3 R19, PT, PT, -R4, 0x20, RZ ;  /* 0x0000002004137810 */ /* 0x014fe40007ffe1ff */
[----:B------:R-:W-:-:S02]  /*0dd0*/  LOP3.LUT P5, RZ, R14, 0xffffffe0, R17, 0xc8, !PT ;  /* 0xffffffe00eff7812 */ /* 0x000fc400078ac811 */
[----:B------:R-:W0:Y:S01]  /*0de0*/  LDS R6, [R13+-0x104] ;  /* 0xfffefc000d067984 */ /* 0x000e220000000800 */
[----:B------:R-:W-:Y:S02]  /*0df0*/  IADD3 R15, PT, PT, -R4, 0x1f, RZ ;  /* 0x0000001f040f7810 */ /* 0x000fe40007ffe1ff */
[C---:B------:R-:W-:Y:S01]  /*0e00*/  IADD3 R20, PT, PT, -R5.reuse, 0x20, RZ ;  /* 0x0000002005147810 */ /* 0x040fe20007ffe1ff */
[----:B------:R-:W1:Y:S01]  /*0e10*/  LDS R8, [R13+-0x4] ;  /* 0xfffffc000d087984 */ /* 0x000e620000000800 */
[C---:B------:R-:W-:Y:S02]  /*0e20*/  LOP3.LUT P3, RZ, R14.reuse, 0xffffffe0, R19, 0xc8, !PT ;  /* 0xffffffe00eff7812 */ /* 0x040fe4000786c813 */
[----:B------:R-:W-:Y:S01]  /*0e30*/  LOP3.LUT P4, RZ, R14, 0xffffffe0, R15, 0xc8, !PT ;  /* 0xffffffe00eff7812 */ /* 0x000fe2000788c80f */
[----:B------:R-:W2:Y:S01]  /*0e40*/  LDS R9, [R13+0xfc] ;  /* 0x0000fc000d097984 */ /* 0x000ea20000000800 */
[----:B------:R-:W-:Y:S02]  /*0e50*/  IADD3 R18, PT, PT, -R5, 0x1f, RZ ;  /* 0x0000001f05127810 */ /* 0x000fe40007ffe1ff */
[C---:B------:R-:W-:Y:S01]  /*0e60*/  LOP3.LUT P6, RZ, R20.reuse, 0xffffffe0, R17, 0xc8, !PT ;  /* 0xffffffe014ff7812 */ /* 0x040fe200078cc811 */
[----:B------:R-:W3:Y:S01]  /*0e70*/  LDS R10, [R13+-0x100] ;  /* 0xffff00000d0a7984 */ /* 0x000ee20000000800 */
[----:B------:R-:W-:-:S02]  /*0e80*/  LOP3.LUT P0, RZ, R20, 0xffffffe0, R19, 0xc8, !PT ;  /* 0xffffffe014ff7812 */ /* 0x000fc4000780c813 */
[----:B------:R-:W-:Y:S01]  /*0e90*/  LOP3.LUT P1, RZ, R20, 0xffffffe0, R15, 0xc8, !PT ;  /* 0xffffffe014ff7812 */ /* 0x000fe2000782c80f */
[----:B------:R-:W4:Y:S01]  /*0ea0*/  LDS R11, [R13] ;  /* 0x000000000d0b7984 */ /* 0x000f220000000800 */
[----:B------:R-:W-:-:S03]  /*0eb0*/  LOP3.LUT P2, RZ, R18, 0xffffffe0, R17, 0xc8, !PT ;  /* 0xffffffe012ff7812 */ /* 0x000fc6000784c811 */
[----:B------:R-:W5:Y:S04]  /*0ec0*/  LDS R16, [R13+0x100] ;  /* 0x000100000d107984 */ /* 0x000f680000000800 */
[----:B------:R-:W5:Y:S04]  /*0ed0*/  LDS R14, [R13+-0xfc] ;  /* 0xffff04000d0e7984 */ /* 0x000f680000000800 */
[----:B------:R-:W5:Y:S01]  /*0ee0*/  LDS R17, [R13+0x4] ;  /* 0x000004000d117984 */ /* 0x000f620000000800 */
[----:B0-----:R-:W-:Y:S01]  /*0ef0*/  ISETP.NE.OR P5, PT, R6, -0x1, P5 ;  /* 0xffffffff0600780c */ /* 0x001fe20002fa5670 */
[----:B------:R-:W-:Y:S01]  /*0f00*/  VIADD R6, R4, 0xffffffff ;  /* 0xffffffff04067836 */ /* 0x000fe20000000000 */
[----:B-1----:R-:W-:Y:S01]  /*0f10*/  ISETP.NE.OR P3, PT, R8, -0x1, P3 ;  /* 0xffffffff0800780c */ /* 0x002fe20001f65670 */
[----:B------:R-:W-:Y:S01]  /*0f20*/  IMAD.MOV.U32 R8, RZ, RZ, R4 ;  /* 0x000000ffff087224 */ /* 0x000fe200078e0004 */
[----:B--2---:R-:W-:Y:S01]  /*0f30*/  ISETP.NE.OR P4, PT, R9, -0x1, P4 ;  /* 0xffffffff0900780c */ /* 0x004fe20002785670 */
[----:B------:R-:W-:Y:S01]  /*0f40*/  IMAD.MOV.U32 R9, RZ, RZ, R7 ;  /* 0x000000ffff097224 */ /* 0x000fe200078e0007 */
[----:B---3--:R-:W-:-:S07]  /*0f50*/  ISETP.NE.OR P6, PT, R10, -0x1, P6 ;  /* 0xffffffff0a00780c */ /* 0x008fce00037c5670 */
[C---:B------:R-:W-:Y:S02]  /*0f60*/  @!P5 IMAD R21, R12.reuse, 0x4, R1 ;  /* 0x000000040c15d824 */ /* 0x040fe400078e0201 */
[----:B------:R-:W-:Y:S01]  /*0f70*/  @!P5 IMAD.MOV.U32 R20, RZ, RZ, -0x2 ;  /* 0xfffffffeff14d424 */ /* 0x000fe200078e00ff */
[----:B----4-:R-:W-:Y:S01]  /*0f80*/  ISETP.NE.OR P0, PT, R11, -0x1, P0 ;  /* 0xffffffff0b00780c */ /* 0x010fe20000705670 */
[----:B------:R-:W-:Y:S01]  /*0f90*/  @!P5 VIADD R12, R12, 0x2 ;  /* 0x000000020c0cd836 */ /* 0x000fe20000000000 */
[----:B------:R0:W-:Y:S01]  /*0fa0*/  @!P5 STL.64 [R21], R6 ;  /* 0x000000061500d387 */ /* 0x0001e20000100a00 */
[----:B------:R-:W-:Y:S01]  /*0fb0*/  @!P3 IMAD.MOV.U32 R22, RZ, RZ, -0x2 ;  /* 0xfffffffeff16b424 */ /* 0x000fe200078e00ff */
[----:B-----5:R-:W-:Y:S01]  /*0fc0*/  ISETP.NE.OR P1, PT, R16, -0x1, P1 ;  /* 0xffffffff1000780c */ /* 0x020fe20000f25670 */
[----:B------:R-:W-:Y:S01]  /*0fd0*/  VIADD R10, R4, 0x1 ;  /* 0x00000001040a7836 */ /* 0x000fe20000000000 */
[----:B------:R1:W-:Y:S01]  /*0fe0*/  @!P5 STS [R13+-0x104], R20 ;  /* 0xfffefc140d00d388 */ /* 0x0003e20000000800 */
[----:B------:R-:W-:Y:S01]  /*0ff0*/  LOP3.LUT P5, RZ, R18, 0xffffffe0, R19, 0xc8, !PT ;  /* 0xffffffe012ff7812 */ /* 0x000fe200078ac813 */
[----:B------:R-:W-:Y:S01]  /*1000*/  IMAD.MOV.U32 R11, RZ, RZ, R7 ;  /* 0x000000ffff0b7224 */ /* 0x000fe200078e0007 */
[----:B------:R-:W-:Y:S01]  /*1010*/  ISETP.NE.OR P2, PT, R14, -0x1, P2 ;  /* 0xffffffff0e00780c */ /* 0x000fe20001745670 */
[----:B------:R-:W2:Y:S01]  /*1020*/  LDS R19, [R13+0x104] ;  /* 0x000104000d137984 */ /* 0x000ea20000000800 */
[----:B------:R-:W-:Y:S01]  /*1030*/  @!P6 IMAD.MOV.U32 R16, RZ, RZ, -0x2 ;  /* 0xfffffffeff10e424 */ /* 0x000fe200078e00ff */
[----:B------:R-:W-:Y:S01]  /*1040*/  ISETP.NE.OR P5, PT, R17, -0x1, P5 ;  /* 0xffffffff1100780c */ /* 0x000fe20002fa5670 */
[----:B------:R-:W-:Y:S01]  /*1050*/  @!P4 IMAD.MOV.U32 R24, RZ, RZ, -0x2 ;  /* 0xfffffffeff18c424 */ /* 0x000fe200078e00ff */
[----:B------:R-:W-:Y:S01]  /*1060*/  @!P3 STS [R13+-0x4], R22 ;  /* 0xfffffc160d00b388 */ /* 0x000fe20000000800 */
[----:B0-----:R-:W-:-:S02]  /*1070*/  @!P3 IMAD R21, R12, 0x4, R1 ;  /* 0x000000040c15b824 */ /* 0x001fc400078e0201 */
[----:B------:R-:W-:Y:S01]  /*1080*/  @!P3 VIADD R12, R12, 0x2 ;  /* 0x000000020c0cb836 */ /* 0x000fe20000000000 */
[----:B------:R0:W-:Y:S01]  /*1090*/  @!P6 STS [R13+-0x100], R16 ;  /* 0xffff00100d00e388 */ /* 0x0001e20000000800 */
[----:B------:R-:W-:Y:S02]  /*10a0*/  IMAD.MOV.U32 R7, RZ, RZ, R5 ;  /* 0x000000ffff077224 */ /* 0x000fe400078e0005 */
[C---:B-1----:R-:W-:Y:S01]  /*10b0*/  @!P4 IMAD R20, R12.reuse, 0x4, R1 ;  /* 0x000000040c14c824 */ /* 0x042fe200078e0201 */
[----:B------:R1:W-:Y:S01]  /*10c0*/  @!P3 STL.64 [R21], R8 ;  /* 0x000000081500b387 */ /* 0x0003e20000100a00 */
[----:B------:R-:W-:Y:S01]  /*10d0*/  @!P4 VIADD R12, R12, 0x2 ;  /* 0x000000020c0cc836 */ /* 0x000fe20000000000 */
[----:B------:R-:W-:Y:S01]  /*10e0*/  LOP3.LUT P3, RZ, R18, 0xffffffe0, R15, 0xc8, !PT ;  /* 0xffffffe012ff7812 */ /* 0x000fe2000786c80f */
[----:B------:R-:W-:Y:S01]  /*10f0*/  @!P0 IMAD.MOV.U32 R18, RZ, RZ, -0x2 ;  /* 0xfffffffeff128424 */ /* 0x000fe200078e00ff */
[----:B------:R3:W-:Y:S01]  /*1100*/  @!P4 STL.64 [R20], R10 ;  /* 0x0000000a1400c387 */ /* 0x0007e20000100a00 */
[----:B0-----:R-:W-:-:S03]  /*1110*/  @!P2 IMAD.MOV.U32 R16, RZ, RZ, -0x2 ;  /* 0xfffffffeff10a424 */ /* 0x001fc600078e00ff */
[----:B------:R0:W-:Y:S01]  /*1120*/  @!P0 STS [R13], R18 ;  /* 0x000000120d008388 */ /* 0x0001e20000000800 */
[----:B-1----:R-:W-:-:S03]  /*1130*/  @!P6 IMAD R8, R12, 0x4, R1 ;  /* 0x000000040c08e824 */ /* 0x002fc600078e0201 */
[----:B------:R-:W-:Y:S01]  /*1140*/  @!P4 STS [R13+0xfc], R24 ;  /* 0x0000fc180d00c388 */ /* 0x000fe20000000800 */
[----:B------:R-:W-:Y:S02]  /*1150*/  @!P6 VIADD R12, R12, 0x2 ;  /* 0x000000020c0ce836 */ /* 0x000fe40000000000 */
[----:B---3--:R-:W-:Y:S01]  /*1160*/  IMAD.MOV.U32 R11, RZ, RZ, R5 ;  /* 0x000000ffff0b7224 */ /* 0x008fe200078e0005 */
[----:B------:R1:W-:Y:S01]  /*1170*/  @!P6 STL.64 [R8], R6 ;  /* 0x000000060800e387 */ /* 0x0003e20000100a00 */
[C-C-:B------:R-:W-:Y:S02]  /*1180*/  @!P0 IMAD R9, R12.reuse, 0x4, R1.reuse ;  /* 0x000000040c098824 */ /* 0x140fe400078e0201 */
[----:B------:R-:W-:Y:S01]  /*1190*/  @!P0 VIADD R12, R12, 0x2 ;  /* 0x000000020c0c8836 */ /* 0x000fe20000000000 */
[----:B------:R-:W-:Y:S01]  /*11a0*/  @!P2 STS [R13+-0xfc], R16 ;  /* 0xffff04100d00a388 */ /* 0x000fe20000000800 */
[----:B0-----:R-:W-:Y:S02]  /*11b0*/  IMAD.MOV.U32 R18, RZ, RZ, R10 ;  /* 0x000000ffff127224 */ /* 0x001fe400078e000a */
[C-C-:B------:R-:W-:Y:S01]  /*11c0*/  @!P1 IMAD R14, R12.reuse, 0x4, R1.reuse ;  /* 0x000000040c0e9824 */ /* 0x140fe200078e0201 */
[----:B------:R0:W-:Y:S01]  /*11d0*/  @!P0 STL.64 [R9], R4 ;  /* 0x0000000409008387 */ /* 0x0001e20000100a00 */
[----:B------:R-:W-:Y:S01]  /*11e0*/  @!P1 VIADD R12, R12, 0x2 ;  /* 0x000000020c0c9836 */ /* 0x000fe20000000000 */
[----:B--2---:R-:W-:Y:S01]  /*11f0*/  ISETP.NE.OR P3, PT, R19, -0x1, P3 ;  /* 0xffffffff1300780c */ /* 0x004fe20001f65670 */
[----:B-1----:R-:W-:Y:S01]  /*1200*/  IMAD.MOV.U32 R8, RZ, RZ, R4 ;  /* 0x000000ffff087224 */ /* 0x002fe200078e0004 */
[----:B------:R1:W-:Y:S01]  /*1210*/  @!P1 STL.64 [R14], R10 ;  /* 0x0000000a0e009387 */ /* 0x0003e20000100a00 */
[----:B------:R-:W-:-:S02]  /*1220*/  @!P2 IMAD R15, R12, 0x4, R1 ;  /* 0x000000040c0fa824 */ /* 0x000fc400078e0201 */
[----:B------:R-:W-:Y:S02]  /*1230*/  @!P2 VIADD R12, R12, 0x2 ;  /* 0x000000020c0ca836 */ /* 0x000fe40000000000 */
[----:B------:R-:W-:Y:S02]  /*1240*/  VIADD R7, R5, 0x1 ;  /* 0x0000000105077836 */ /* 0x000fe40000000000 */
[C---:B0-----:R-:W-:Y:S02]  /*1250*/  @!P5 IMAD R4, R12.reuse, 0x4, R1 ;  /* 0x000000040c04d824 */ /* 0x041fe400078e0201 */
[----:B------:R-:W-:Y:S01]  /*1260*/  @!P5 VIADD R12, R12, 0x2 ;  /* 0x000000020c0cd836 */ /* 0x000fe20000000000 */
[----:B------:R0:W-:Y:S01]  /*1270*/  @!P2 STL.64 [R15], R6 ;  /* 0x000000060f00a387 */ /* 0x0001e20000100a00 */
[----:B------:R-:W-:Y:S02]  /*1280*/  IMAD.MOV.U32 R9, RZ, RZ, R7 ;  /* 0x000000ffff097224 */ /* 0x000fe400078e0007 */
[----:B------:R-:W-:-:S02]  /*1290*/  @!P1 IMAD.MOV.U32 R20, RZ, RZ, -0x2 ;  /* 0xfffffffeff149424 */ /* 0x000fc400078e00ff */
[----:B-1----:R-:W-:Y:S01]  /*12a0*/  @!P5 IMAD.MOV.U32 R10, RZ, RZ, -0x2 ;  /* 0xfffffffeff0ad424 */ /* 0x002fe200078e00ff */
[----:B------:R0:W-:Y:S01]  /*12b0*/  @!P5 STL.64 [R4], R8 ;  /* 0x000000080400d387 */ /* 0x0001e20000100a00 */
[----:B------:R-:W-:Y:S02]  /*12c0*/  IMAD.MOV.U32 R19, RZ, RZ, R7 ;  /* 0x000000ffff137224 */ /* 0x000fe400078e0007 */
[----:B------:R-:W-:Y:S01]  /*12d0*/  @!P3 IMAD.MOV.U32 R14, RZ, RZ, -0x2 ;  /* 0xfffffffeff0eb424 */ /* 0x000fe200078e00ff */
[----:B------:R0:W-:Y:S01]  /*12e0*/  @!P1 STS [R13+0x100], R20 ;  /* 0x000100140d009388 */ /* 0x0001e20000000800 */
[C---:B------:R-:W-:Y:S02]  /*12f0*/  @!P3 IMAD R5, R12.reuse, 0x4, R1 ;  /* 0x000000040c05b824 */ /* 0x040fe400078e0201 */
[----:B------:R-:W-:Y:S01]  /*1300*/  @!P3 VIADD R12, R12, 0x2 ;  /* 0x000000020c0cb836 */ /* 0x000fe20000000000 */
[----:B------:R0:W-:Y:S04]  /*1310*/  @!P5 STS [R13+0x4], R10 ;  /* 0x0000040a0d00d388 */ /* 0x0001e80000000800 */
[----:B------:R0:W-:Y:S01]  /*1320*/  @!P3 STS [R13+0x104], R14 ;  /* 0x0001040e0d00b388 */ /* 0x0001e20000000800 */
[----:B------:R-:W-:-:S03]  /*1330*/  ISETP.NE.AND P0, PT, R3, R12, PT ;  /* 0x0000000c0300720c */ /* 0x000fc60003f05270 */
[----:B------:R0:W-:Y:S10]  /*1340*/  @!P3 STL.64 [R5], R18 ;  /* 0x000000120500b387 */ /* 0x0001f40000100a00 */
[----:B------:R-:W-:Y:S05]  /*1350*/  @P0 BRA `(.L_x_74) ;  /* 0xfffffff800780947 */ /* 0x000fea000383ffff */
.L_x_73:
[----:B------:R-:W-:Y:S05]  /*1360*/  BSYNC.RECONVERGENT B1 ;  /* 0x0000000000017941 */ /* 0x000fea0003800200 */
.L_x_72:
[----:B------:R-:W-:Y:S08]  /*1370*/  BAR.SYNC.DEFER_BLOCKING 0x0 ;  /* 0x0000000000007b1d */ /* 0x000ff00000010000 */
[----:B01----:R-:W0:Y:S01]  /*1380*/  LDC.64 R4, c[0x0][0x388] ;  /* 0x0000e200ff047b82 */ /* 0x003e220000000a00 */
[----:B------:R-:W1:Y:S01]  /*1390*/  LDS R3, [R2+0x104] ;  /* 0x0001040002037984 */ /* 0x000e620000000800 */
[----:B0-----:R-:W-:-:S05]  /*13a0*/  IMAD.WIDE R4, R0, 0x4, R4 ;  /* 0x0000000400047825 */ /* 0x001fca00078e0204 */
[----:B-1----:R-:W-:Y:S01]  /*13b0*/  STG.E desc[UR6][R4.64], R3 ;  /* 0x0000000304007986 */ /* 0x002fe2000c101906 */
[----:B------:R-:W-:Y:S05]  /*13c0*/  EXIT ;  /* 0x000000000000794d */ /* 0x000fea0003800000 */
.L_x_75:
        /* <DEDUP_REMOVED lines=11> */
.L_x_177:


//--------------------- .text.prepareBfs          --------------------------
	.section	.text.prepareBfs,"ax",@progbits
	.align	128
        .global         prepareBfs
        .type           prepareBfs,@function
        .size           prepareBfs,(.L_x_178 - prepareBfs)
        .other          prepareBfs,@"STO_CUDA_ENTRY STV_DEFAULT"
prepareBfs:
.text.prepareBfs:
        /* <DEDUP_REMOVED lines=10> */
[----:B----4-:R-:W-:-:S05]  /*00a0*/  LEA R0, R4, R7, 0x5 ;  /* 0x0000000704007211 */ /* 0x010fca00078e28ff */
[----:B------:R-:W-:-:S04]  /*00b0*/  IMAD R5, R5, 0x20, R0 ;  /* 0x0000002005057824 */ /* 0x000fc800078e0200 */
[----:B--2---:R-:W-:-:S05]  /*00c0*/  IMAD.WIDE R2, R5, 0x4, R2 ;  /* 0x0000000405027825 */ /* 0x004fca00078e0202 */
[----:B---3--:R-:W2:Y:S02]  /*00d0*/  LDG.E R0, desc[UR4][R2.64] ;  /* 0x0000000402007981 */ /* 0x008ea4000c1e1900 */
[----:B--2---:R-:W-:-:S13]  /*00e0*/  ISETP.GT.AND P0, PT, R0, 0x8, PT ;  /* 0x000000080000780c */ /* 0x004fda0003f04270 */
[----:B------:R0:W-:Y:S01]  /*00f0*/  @!P0 STG.E desc[UR4][R2.64], RZ ;  /* 0x000000ff02008986 */ /* 0x0001e2000c101904 */
[----:B------:R-:W-:Y:S05]  /*0100*/  @!P0 EXIT ;  /* 0x000000000000894d */ /* 0x000fea0003800000 */
[----:B------:R-:W-:-:S13]  /*0110*/  ISETP.GE.U32.AND P0, PT, R0, 0x12, PT ;  /* 0x000000120000780c */ /* 0x000fda0003f06070 */
[----:B------:R-:W-:-:S05]  /*0120*/  @P0 MOV R5, 0xfffffffe ;  /* 0xfffffffe00050802 */ /* 0x000fca0000000f00 */
[----:B------:R1:W-:Y:S01]  /*0130*/  @P0 STG.E desc[UR4][R2.64], R5 ;  /* 0x0000000502000986 */ /* 0x0003e2000c101904 */
[----:B------:R-:W-:Y:S05]  /*0140*/  @P0 EXIT ;  /* 0x000000000000094d */ /* 0x000fea0003800000 */
[----:B-1----:R-:W-:-:S05]  /*0150*/  IMAD.MOV.U32 R5, RZ, RZ, -0x1 ;  /* 0xffffffffff057424 */ /* 0x002fca00078e00ff */
[----:B------:R-:W-:Y:S01]  /*0160*/  STG.E desc[UR4][R2.64], R5 ;  /* 0x0000000502007986 */ /* 0x000fe2000c101904 */
[----:B------:R-:W-:Y:S05]  /*0170*/  EXIT ;  /* 0x000000000000794d */ /* 0x000fea0003800000 */
.L_x_76:
        /* <DEDUP_REMOVED lines=16> */
.L_x_178:


//--------------------- .text.nonMaximalSupression --------------------------
	.section	.text.nonMaximalSupression,"ax",@progbits
	.align	128
        .global         nonMaximalSupression
        .type           nonMaximalSupression,@function
        .size           nonMaximalSupression,(.L_x_179 - nonMaximalSupression)
        .other          nonMaximalSupression,@"STO_CUDA_ENTRY STV_DEFAULT"
nonMaximalSupression:
.text.nonMaximalSupression:
[----:B------:R-:W-:Y:S01]  /*0000*/  LDC R1, c[0x0][0x37c] ;  /* 0x0000df00ff017b82 */ /* 0x000fe20000000800 */
[----:B------:R-:W0:Y:S07]  /*0010*/  S2R R16, SR_TID.Y ;  /* 0x0000000000107919 */ /* 0x000e2e0000002200 */
[----:B------:R-:W1:Y:S01]  /*0020*/  LDC R9, c[0x0][0x370] ;  /* 0x0000dc00ff097b82 */ /* 0x000e620000000800 */
[----:B------:R-:W2:Y:S01]  /*0030*/  LDCU.64 UR6, c[0x0][0x358] ;  /* 0x00006b00ff0677ac */ /* 0x000ea20008000a00 */
[----:B------:R-:W0:Y:S01]  /*0040*/  S2R R3, SR_CTAID.Y ;  /* 0x0000000000037919 */ /* 0x000e220000002600 */
[----:B------:R-:W3:Y:S05]  /*0050*/  S2R R10, SR_CTAID.X ;  /* 0x00000000000a7919 */ /* 0x000eea0000002500 */
[----:B------:R-:W4:Y:S01]  /*0060*/  LDC.64 R6, c[0x0][0x380] ;  /* 0x0000e000ff067b82 */ /* 0x000f220000000a00 */
[----:B------:R-:W3:Y:S01]  /*0070*/  S2R R5, SR_TID.X ;  /* 0x0000000000057919 */ /* 0x000ee20000002100 */
[----:B-1----:R-:W-:-:S02]  /*0080*/  IMAD.SHL.U32 R9, R9, 0x20, RZ ;  /* 0x0000002009097824 */ /* 0x002fc400078e00ff */
[----:B0-----:R-:W-:-:S04]  /*0090*/  IMAD R8, R3, 0x20, R16 ;  /* 0x0000002003087824 */ /* 0x001fc800078e0210 */
[----:B------:R-:W-:Y:S02]  /*00a0*/  IMAD R14, R9, R8, RZ ;  /* 0x00000008090e7224 */ /* 0x000fe400078e02ff */
[----:B---3--:R-:W-:-:S04]  /*00b0*/  IMAD R10, R10, 0x20, R5 ;  /* 0x000000200a0a7824 */ /* 0x008fc800078e0205 */
[----:B------:R-:W-:-:S04]  /*00c0*/  IMAD.IADD R4, R10, 0x1, R14 ;  /* 0x000000010a047824 */ /* 0x000fc800078e020e */
[----:B----4-:R-:W-:-:S05]  /*00d0*/  IMAD.WIDE R2, R4, 0x4, R6 ;  /* 0x0000000404027825 */ /* 0x010fca00078e0206 */
[----:B--2---:R-:W2:Y:S01]  /*00e0*/  LDG.E R11, desc[UR6][R2.64] ;  /* 0x00000006020b7981 */ /* 0x004ea2000c1e1900 */
        /* <DEDUP_REMOVED lines=24> */
[----:B------:R-:W-:-:S06]  /*0270*/  LEA.HI.X R19, R13, UR9, R20, 0x2, P0 ;  /* 0x000000090d137c11 */ /* 0x000fcc00080f1414 */
[----:B------:R0:W5:Y:S03]  /*0280*/  LDG.E R19, desc[UR6][R18.64+-0x4] ;  /* 0xfffffc0612137981 */ /* 0x000166000c1e1900 */
.L_x_80:
[----:B------:R-:W-:Y:S05]  /*0290*/  BSYNC.RECONVERGENT B1 ;  /* 0x0000000000017941 */ /* 0x000fea0003800200 */
.L_x_79:
[----:B-----5:R1:W-:Y:S02]  /*02a0*/  STS [R0], R19 ;  /* 0x0000001300007388 */ /* 0x0203e40000000800 */
.L_x_78:
[----:B------:R-:W-:Y:S05]  /*02b0*/  BSYNC.RECONVERGENT B0 ;  /* 0x0000000000007941 */ /* 0x000fea0003800200 */
.L_x_77:
        /* <DEDUP_REMOVED lines=10> */
[----:B------:R-:W0:Y:S01]  /*0360*/  LDCU.64 UR8, c[0x0][0x380] ;  /* 0x00007000ff0877ac */ /* 0x000e220008000a00 */
[----:B------:R-:W-:-:S05]  /*0370*/  IMAD.IADD R11, R9, 0x1, R14 ;  /* 0x00000001090b7824 */ /* 0x000fca00078e020e */
[----:B------:R-:W-:-:S04]  /*0380*/  IADD3 R13, P0, PT, R10, R11, RZ ;  /* 0x0000000b0a0d7210 */ /* 0x000fc80007f1e0ff */
[----:B------:R-:W-:Y:S02]  /*0390*/  LEA.HI.X.SX32 R20, R11, RZ, 0x1, P0 ;  /* 0x000000ff0b147211 */ /* 0x000fe400000f0eff */
[----:B0-----:R-:W-:-:S04]  /*03a0*/  LEA R18, P0, R13, UR8, 0x2 ;  /* 0x000000080d127c11 */ /* 0x001fc8000f8010ff */
[----:B-1----:R-:W-:-:S06]  /*03b0*/  LEA.HI.X R19, R13, UR9, R20, 0x2, P0 ;  /* 0x000000090d137c11 */ /* 0x002fcc00080f1414 */
[----:B------:R0:W5:Y:S03]  /*03c0*/  LDG.E R19, desc[UR6][R18.64+-0x4] ;  /* 0xfffffc0612137981 */ /* 0x000166000c1e1900 */
.L_x_84:
[----:B------:R-:W-:Y:S05]  /*03d0*/  BSYNC.RECONVERGENT B1 ;  /* 0x0000000000017941 */ /* 0x000fea0003800200 */
.L_x_83:
[----:B-----5:R2:W-:Y:S02]  /*03e0*/  STS [UR5+0x2100], R19 ;  /* 0x00210013ff007988 */ /* 0x0205e40008000805 */
.L_x_82:
[----:B------:R-:W-:Y:S05]  /*03f0*/  BSYNC.RECONVERGENT B0 ;  /* 0x0000000000007941 */ /* 0x000fea0003800200 */
.L_x_81:
[----:B------:R-:W-:Y:S01]  /*0400*/  ISETP.NE.AND P0, PT, R16, RZ, PT ;  /* 0x000000ff1000720c */ /* 0x000fe20003f05270 */
[----:B------:R-:W-:Y:S04]  /*0410*/  BSSY.RECONVERGENT B1, `(.L_x_85) ;  /* 0x000004d000017945 */ /* 0x000fe80003800200 */
[----:B------:R-:W-:Y:S01]  /*0420*/  BSSY.RELIABLE B0, `(.L_x_86) ;  /* 0x000002e000007945 */ /* 0x000fe20003800100 */
[----:B------:R-:W-:-:S13]  /*0430*/  ISETP.NE.OR P2, PT, R5, 0x1f, P0 ;  /* 0x0000001f0500780c */ /* 0x000fda0000745670 */
[----:B------:R-:W-:Y:S05]  /*0440*/  @P2 BRA `(.L_x_87) ;  /* 0x0000000000502947 */ /* 0x000fea0003800000 */
[----:B------:R-:W-:Y:S01]  /*0450*/  VIADD R16, R10, 0x1 ;  /* 0x000000010a107836 */ /* 0x000fe20000000000 */
[----:B------:R-:W-:Y:S01]  /*0460*/  BSSY.RECONVERGENT B2, `(.L_x_88) ;  /* 0x0000010000027945 */ /* 0x000fe20003800200 */
[----:B0-----:R-:W-:-:S03]  /*0470*/  VIADD R11, R8, 0xffffffff ;  /* 0xffffffff080b7836 */ /* 0x001fc60000000000 */
[----:B------:R-:W-:Y:S02]  /*0480*/  ISETP.GE.AND P0, PT, R16, R9, PT ;  /* 0x000000091000720c */ /* 0x000fe40003f06270 */
[----:B------:R-:W-:Y:S02]  /*0490*/  ISETP.GE.U32.AND P1, PT, R11, UR4, PT ;  /* 0x000000040b007c0c */ /* 0x000fe4000bf26070 */
[----:B------:R-:W-:Y:S02]  /*04a0*/  ISETP.LT.OR P0, PT, R10, -0x1, P0 ;  /* 0xffffffff0a00780c */ /* 0x000fe40000701670 */
[----:B------:R-:W-:-:S04]  /*04b0*/  ISETP.EQ.OR P1, PT, R8, RZ, P1 ;  /* 0x000000ff0800720c */ /* 0x000fc80000f22670 */
[----:B------:R-:W-:-:S13]  /*04c0*/  PLOP3.LUT P0, PT, P0, P1, PT, 0xf8, 0x8f ;  /* 0x00000000008f781c */ /* 0x000fda0000703f70 */
        /* <DEDUP_REMOVED lines=8> */
[----:B-12---:R0:W5:Y:S04]  /*0550*/  LDG.E R19, desc[UR6][R16.64+0x4] ;  /* 0x0000040610137981 */ /* 0x006168000c1e1900 */
.L_x_89:
[----:B------:R-:W-:Y:S05]  /*0560*/  BSYNC.RECONVERGENT B2 ;  /* 0x0000000000027941 */ /* 0x000fea0003800200 */
.L_x_88:
[----:B-----5:R3:W-:Y:S01]  /*0570*/  STS [UR5+0x84], R19 ;  /* 0x00008413ff007988 */ /* 0x0207e20008000805 */
[----:B------:R-:W-:Y:S05]  /*0580*/  BRA `(.L_x_90) ;  /* 0x00000000005c7947 */ /* 0x000fea0003800000 */
.L_x_87:
        /* <DEDUP_REMOVED lines=18> */
.L_x_93:
[----:B------:R-:W-:Y:S05]  /*06b0*/  BSYNC.RECONVERGENT B2 ;  /* 0x0000000000027941 */ /* 0x000fea0003800200 */
.L_x_92:
[----:B-----5:R4:W-:Y:S01]  /*06c0*/  STS [UR5+0x2184], R19 ;  /* 0x00218413ff007988 */ /* 0x0209e20008000805 */
[----:B------:R-:W-:Y:S05]  /*06d0*/  BRA `(.L_x_94) ;  /* 0x0000000000507947 */ /* 0x000fea0003800000 */
.L_x_91:
[----:B------:R-:W-:Y:S05]  /*06e0*/  @P0 BREAK.RELIABLE B0 ;  /* 0x0000000000000942 */ /* 0x000fea0003800100 */
[----:B------:R-:W-:Y:S05]  /*06f0*/  @P0 BRA `(.L_x_95) ;  /* 0x0000000000440947 */ /* 0x000fea0003800000 */
.L_x_90:
[----:B------:R-:W-:Y:S05]  /*0700*/  BSYNC.RELIABLE B0 ;  /* 0x0000000000007941 */ /* 0x000fea0003800100 */
.L_x_86:
[----:B0-----:R-:W-:Y:S01]  /*0710*/  VIADD R11, R8, 0xffffffff ;  /* 0xffffffff080b7836 */ /* 0x001fe20000000000 */
[C---:B------:R-:W-:Y:S01]  /*0720*/  ISETP.GE.AND P0, PT, R10.reuse, R9, PT ;  /* 0x000000090a00720c */ /* 0x040fe20003f06270 */
        /* <DEDUP_REMOVED lines=11> */
.L_x_97:
[----:B------:R-:W-:Y:S05]  /*07e0*/  BSYNC.RECONVERGENT B2 ;  /* 0x0000000000027941 */ /* 0x000fea0003800200 */
.L_x_96:
[----:B-----5:R4:W-:Y:S01]  /*07f0*/  STS [R16+0x4], R11 ;  /* 0x0000040b10007388 */ /* 0x0209e20000000800 */
[----:B------:R-:W-:Y:S05]  /*0800*/  BRA `(.L_x_98) ;  /* 0x0000000000347947 */ /* 0x000fea0003800000 */
.L_x_95:
[----:B------:R-:W-:Y:S05]  /*0810*/  @P1 BRA `(.L_x_98) ;  /* 0x0000000000301947 */ /* 0x000fea0003800000 */
.L_x_94:
[----:B------:R-:W-:Y:S01]  /*0820*/  ISETP.GE.AND P0, PT, R10, R9, PT ;  /* 0x000000090a00720c */ /* 0x000fe20003f06270 */
[----:B---3--:R-:W-:Y:S01]  /*0830*/  VIADD R6, R8, 0x1 ;  /* 0x0000000108067836 */ /* 0x008fe20000000000 */
[----:B------:R-:W-:Y:S01]  /*0840*/  BSSY.RECONVERGENT B2, `(.L_x_99) ;  /* 0x0000008000027945 */ /* 0x000fe20003800200 */
[----:B0-----:R-:W-:Y:S02]  /*0850*/  LEA R11, R5, UR5, 0x2 ;  /* 0x00000005050b7c11 */ /* 0x001fe4000f8e10ff */
[----:B------:R-:W-:-:S04]  /*0860*/  ISETP.LT.OR P0, PT, R10, RZ, P0 ;  /* 0x000000ff0a00720c */ /* 0x000fc80000701670 */
[----:B------:R-:W-:Y:S01]  /*0870*/  ISETP.GE.U32.OR P0, PT, R6, UR4, P0 ;  /* 0x0000000406007c0c */ /* 0x000fe20008706470 */
[----:B------:R-:W-:-:S12]  /*0880*/  IMAD.MOV.U32 R6, RZ, RZ, RZ ;  /* 0x000000ffff067224 */ /* 0x000fd800078e00ff */
[----:B------:R-:W-:Y:S05]  /*0890*/  @P0 BRA `(.L_x_100) ;  /* 0x0000000000080947 */ /* 0x000fea0003800000 */
[----:B------:R-:W-:-:S06]  /*08a0*/  IMAD.WIDE R6, R9, 0x4, R2 ;  /* 0x0000000409067825 */ /* 0x000fcc00078e0202 */
[----:B------:R0:W5:Y:S02]  /*08b0*/  LDG.E R6, desc[UR6][R6.64] ;  /* 0x0000000606067981 */ /* 0x000164000c1e1900 */
.L_x_100:
[----:B------:R-:W-:Y:S05]  /*08c0*/  BSYNC.RECONVERGENT B2 ;  /* 0x0000000000027941 */ /* 0x000fea0003800200 */
.L_x_99:
[----:B-----5:R3:W-:Y:S02]  /*08d0*/  STS [R11+0x2104], R6 ;  /* 0x002104060b007388 */ /* 0x0207e40000000800 */
.L_x_98:
[----:B------:R-:W-:Y:S05]  /*08e0*/  BSYNC.RECONVERGENT B1 ;  /* 0x0000000000017941 */ /* 0x000fea0003800200 */
.L_x_85:
[----:B------:R-:W-:Y:S05]  /*08f0*/  WARPSYNC.ALL ;  /* 0x0000000000007948 */ /* 0x000fea0003800000 */
[----:B------:R-:W-:Y:S01]  /*0900*/  ISETP.NE.AND P0, PT, R5, RZ, PT ;  /* 0x000000ff0500720c */ /* 0x000fe20003f05270 */
[----:B------:R-:W-:-:S12]  /*0910*/  BSSY.RECONVERGENT B1, `(.L_x_101) ;  /* 0x0000018000017945 */ /* 0x000fd80003800200 */
[----:B------:R-:W-:Y:S05]  /*0920*/  @P0 BRA `(.L_x_102) ;  /* 0x0000000000280947 */ /* 0x000fea0003800000 */
[C---:B------:R-:W-:Y:S01]  /*0930*/  ISETP.GT.AND P0, PT, R10.reuse, R9, PT ;  /* 0x000000090a00720c */ /* 0x040fe20003f04270 */
[----:B------:R-:W-:Y:S01]  /*0940*/  BSSY.RECONVERGENT B2, `(.L_x_103) ;  /* 0x0000006000027945 */ /* 0x000fe20003800200 */
[----:B------:R-:W-:Y:S02]  /*0950*/  IMAD.MOV.U32 R5, RZ, RZ, RZ ;  /* 0x000000ffff057224 */ /* 0x000fe400078e00ff */
[----:B------:R-:W-:-:S04]  /*0960*/  ISETP.LT.OR P0, PT, R10, 0x1, P0 ;  /* 0x000000010a00780c */ /* 0x000fc80000701670 */
[----:B------:R-:W-:-:S13]  /*0970*/  ISETP.GE.U32.OR P0, PT, R8, UR4, P0 ;  /* 0x0000000408007c0c */ /* 0x000fda0008706470 */
[----:B------:R-:W-:Y:S05]  /*0980*/  @P0 BRA `(.L_x_104) ;  /* 0x0000000000040947 */ /* 0x000fea0003800000 */
[----:B------:R0:W5:Y:S02]  /*0990*/  LDG.E R5, desc[UR6][R2.64+-0x4] ;  /* 0xfffffc0602057981 */ /* 0x000164000c1e1900 */
.L_x_104:
[----:B------:R-:W-:Y:S05]  /*09a0*/  BSYNC.RECONVERGENT B2 ;  /* 0x0000000000027941 */ /* 0x000fea0003800200 */
.L_x_103:
[----:B-----5:R0:W-:Y:S01]  /*09b0*/  STS [R12+0x100], R5 ;  /* 0x000100050c007388 */ /* 0x0201e20000000800 */
[----:B------:R-:W-:Y:S05]  /*09c0*/  BRA `(.L_x_105) ;  /* 0x0000000000307947 */ /* 0x000fea0003800000 */
.L_x_102:
[----:B------:R-:W-:-:S13]  /*09d0*/  ISETP.NE.AND P0, PT, R5, 0x1f, PT ;  /* 0x0000001f0500780c */ /* 0x000fda0003f05270 */
[----:B------:R-:W-:Y:S05]  /*09e0*/  @P0 BRA `(.L_x_105) ;  /* 0x0000000000280947 */ /* 0x000fea0003800000 */
[----:B0--3--:R-:W-:Y:S01]  /*09f0*/  VIADD R6, R10, 0x1 ;  /* 0x000000010a067836 */ /* 0x009fe20000000000 */
[----:B------:R-:W-:Y:S01]  /*0a00*/  BSSY.RECONVERGENT B2, `(.L_x_106) ;  /* 0x0000007000027945 */ /* 0x000fe20003800200 */
[----:B------:R-:W-:-:S03]  /*0a10*/  IMAD.MOV.U32 R5, RZ, RZ, RZ ;  /* 0x000000ffff057224 */ /* 0x000fc600078e00ff */
[----:B------:R-:W-:-:S04]  /*0a20*/  ISETP.GE.AND P0, PT, R6, R9, PT ;  /* 0x000000090600720c */ /* 0x000fc80003f06270 */
[----:B------:R-:W-:-:S04]  /*0a30*/  ISETP.LT.OR P0, PT, R10, -0x1, P0 ;  /* 0xffffffff0a00780c */ /* 0x000fc80000701670 */
[----:B------:R-:W-:-:S13]  /*0a40*/  ISETP.GE.U32.OR P0, PT, R8, UR4, P0 ;  /* 0x0000000408007c0c */ /* 0x000fda0008706470 */
[----:B------:R-:W-:Y:S05]  /*0a50*/  @P0 BRA `(.L_x_107) ;  /* 0x0000000000040947 */ /* 0x000fea0003800000 */
[----:B------:R0:W5:Y:S02]  /*0a60*/  LDG.E R5, desc[UR6][R2.64+0x4] ;  /* 0x0000040602057981 */ /* 0x000164000c1e1900 */
.L_x_107:
[----:B------:R-:W-:Y:S05]  /*0a70*/  BSYNC.RECONVERGENT B2 ;  /* 0x0000000000027941 */ /* 0x000fea0003800200 */
.L_x_106:
[----:B-----5:R3:W-:Y:S02]  /*0a80*/  STS [R12+0x184], R5 ;  /* 0x000184050c007388 */ /* 0x0207e40000000800 */
.L_x_105:
[----:B------:R-:W-:Y:S05]  /*0a90*/  BSYNC.RECONVERGENT B1 ;  /* 0x0000000000017941 */ /* 0x000fea0003800200 */
.L_x_101:
[----:B0-----:R-:W0:Y:S08]  /*0aa0*/  LDC.64 R2, c[0x0][0x388] ;  /* 0x0000e200ff027b82 */ /* 0x001e300000000a00 */
[----:B------:R-:W-:Y:S08]  /*0ab0*/  BAR.SYNC.DEFER_BLOCKING 0x0 ;  /* 0x0000000000007b1d */ /* 0x000ff00000010000 */
[----:B---3--:R-:W3:Y:S01]  /*0ac0*/  LDC.64 R6, c[0x0][0x390] ;  /* 0x0000e400ff067b82 */ /* 0x008ee20000000a00 */
[C---:B0-----:R-:W-:Y:S01]  /*0ad0*/  IMAD.WIDE R2, R4.reuse, 0x4, R2 ;  /* 0x0000000404027825 */ /* 0x041fe200078e0202 */
[----:B------:R-:W0:Y:S04]  /*0ae0*/  LDS R9, [R0+0x104] ;  /* 0x0001040000097984 */ /* 0x000e280000000800 */
[----:B------:R-:W5:Y:S01]  /*0af0*/  LDG.E R8, desc[UR6][R2.64] ;  /* 0x0000000602087981 */ /* 0x000f62000c1e1900 */
[----:B---3--:R-:W-:-:S05]  /*0b00*/  IMAD.WIDE R4, R4, 0x4, R6 ;  /* 0x0000000404047825 */ /* 0x008fca00078e0206 */
[----:B0-----:R0:W-:Y:S01]  /*0b10*/  STG.E desc[UR6][R4.64], R9 ;  /* 0x0000000904007986 */ /* 0x0011e2000c101906 */
[----:B-----5:R-:W-:-:S13]  /*0b20*/  FSETP.GEU.AND P0, PT, R8, RZ, PT ;  /* 0x000000ff0800720b */ /* 0x020fda0003f0e000 */
[----:B------:R-:W-:-:S05]  /*0b30*/  @!P0 FADD R8, R8, 360 ;  /* 0x43b4000008088421 */ /* 0x000fca0000000000 */
[C---:B------:R-:W-:Y:S02]  /*0b40*/  FSETP.GEU.AND P1, PT, R8.reuse, 22.5, PT ;  /* 0x41b400000800780b */ /* 0x040fe40003f2e000 */
[C---:B------:R-:W-:Y:S02]  /*0b50*/  FSETP.GEU.AND P0, PT, R8.reuse, 202.5, PT ;  /* 0x434a80000800780b */ /* 0x040fe40003f0e000 */
[C---:B------:R-:W-:Y:S02]  /*0b60*/  FSETP.GE.OR P1, PT, R8.reuse, 337.5, !P1 ;  /* 0x43a8c0000800780b */ /* 0x040fe40004f26400 */
[----:B------:R-:W-:-:S13]  /*0b70*/  FSETP.LTU.OR P0, PT, R8, 157.25, P0 ;  /* 0x431d40000800780b */ /* 0x000fda0000709400 */
[----:B0-----:R-:W-:Y:S05]  /*0b80*/  @P0 BRA !P1, `(.L_x_108) ;  /* 0x0000000000280947 */ /* 0x001fea0004800000 */
[----:B------:R-:W0:Y:S01]  /*0b90*/  LDS R2, [R0+0x108] ;  /* 0x0001080000027984 */ /* 0x000e220000000800 */
[----:B------:R-:W-:Y:S01]  /*0ba0*/  BSSY.RECONVERGENT B1, `(.L_x_109) ;  /* 0x0000006000017945 */ /* 0x000fe20003800200 */
[----:B0-----:R-:W-:-:S13]  /*0bb0*/  ISETP.GT.AND P0, PT, R2, R9, PT ;  /* 0x000000090200720c */ /* 0x001fda0003f04270 */
[----:B------:R-:W-:Y:S05]  /*0bc0*/  @P0 BRA `(.L_x_110) ;  /* 0x00000000000c0947 */ /* 0x000fea0003800000 */
[----:B-1----:R-:W0:Y:S02]  /*0bd0*/  LDS R0, [R0+0x100] ;  /* 0x0001000000007984 */ /* 0x002e240000000800 */
[----:B0-----:R-:W-:-:S13]  /*0be0*/  ISETP.GT.AND P0, PT, R0, R9, PT ;  /* 0x000000090000720c */ /* 0x001fda0003f04270 */
[----:B------:R-:W-:Y:S05]  /*0bf0*/  @!P0 EXIT ;  /* 0x000000000000894d */ /* 0x000fea0003800000 */
.L_x_110:
[----:B------:R-:W-:Y:S05]  /*0c00*/  BSYNC.RECONVERGENT B1 ;  /* 0x0000000000017941 */ /* 0x000fea0003800200 */
.L_x_109:
[----:B------:R-:W-:Y:S01]  /*0c10*/  STG.E desc[UR6][R4.64], RZ ;  /* 0x000000ff04007986 */ /* 0x000fe2000c101906 */
[----:B------:R-:W-:Y:S05]  /*0c20*/  EXIT ;  /* 0x000000000000794d */ /* 0x000fea0003800000 */
.L_x_108:
[C---:B------:R-:W-:Y:S02]  /*0c30*/  FSETP.GEU.AND P1, PT, R8.reuse, 67.5, PT ;  /* 0x428700000800780b */ /* 0x040fe40003f2e000 */
[C---:B------:R-:W-:Y:S02]  /*0c40*/  FSETP.GEU.AND P0, PT, R8.reuse, 247.5, PT ;  /* 0x437780000800780b */ /* 0x040fe40003f0e000 */
[C---:B------:R-:W-:Y:S02]  /*0c50*/  FSETP.GE.AND P1, PT, R8.reuse, 22.5, !P1 ;  /* 0x41b400000800780b */ /* 0x040fe40004f26000 */
[----:B------:R-:W-:-:S13]  /*0c60*/  FSETP.LTU.OR P0, PT, R8, 202.5, P0 ;  /* 0x434a80000800780b */ /* 0x000fda0000709400 */
[----:B------:R-:W-:Y:S05]  /*0c70*/  @P0 BRA !P1, `(.L_x_111) ;  /* 0x0000000000280947 */ /* 0x000fea0004800000 */
[----:B------:R-:W0:Y:S01]  /*0c80*/  LDS R2, [R0+0x8] ;  /* 0x0000080000027984 */ /* 0x000e220000000800 */
[----:B------:R-:W-:Y:S01]  /*0c90*/  BSSY.RECONVERGENT B1, `(.L_x_112) ;  /* 0x0000006000017945 */ /* 0x000fe20003800200 */
[----:B0-----:R-:W-:-:S13]  /*0ca0*/  ISETP.GT.AND P0, PT, R2, R9, PT ;  /* 0x000000090200720c */ /* 0x001fda0003f04270 */
[----:B------:R-:W-:Y:S05]  /*0cb0*/  @P0 BRA `(.L_x_113) ;  /* 0x00000000000c0947 */ /* 0x000fea0003800000 */
[----:B-1----:R-:W0:Y:S02]  /*0cc0*/  LDS R0, [R0+0x200] ;  /* 0x0002000000007984 */ /* 0x002e240000000800 */
[----:B0-----:R-:W-:-:S13]  /*0cd0*/  ISETP.GT.AND P0, PT, R0, R9, PT ;  /* 0x000000090000720c */ /* 0x001fda0003f04270 */
[----:B------:R-:W-:Y:S05]  /*0ce0*/  @!P0 EXIT ;  /* 0x000000000000894d */ /* 0x000fea0003800000 */
.L_x_113:
[----:B------:R-:W-:Y:S05]  /*0cf0*/  BSYNC.RECONVERGENT B1 ;  /* 0x0000000000017941 */ /* 0x000fea0003800200 */
.L_x_112:
[----:B------:R-:W-:Y:S01]  /*0d00*/  STG.E desc[UR6][R4.64], RZ ;  /* 0x000000ff04007986 */ /* 0x000fe2000c101906 */
[----:B------:R-:W-:Y:S05]  /*0d10*/  EXIT ;  /* 0x000000000000794d */ /* 0x000fea0003800000 */
.L_x_111:
        /* <DEDUP_REMOVED lines=12> */
.L_x_116:
[----:B------:R-:W-:Y:S05]  /*0de0*/  BSYNC.RECONVERGENT B1 ;  /* 0x0000000000017941 */ /* 0x000fea0003800200 */
.L_x_115:
[----:B------:R-:W-:Y:S01]  /*0df0*/  STG.E desc[UR6][R4.64], RZ ;  /* 0x000000ff04007986 */ /* 0x000fe2000c101906 */
[----:B------:R-:W-:Y:S05]  /*0e00*/  EXIT ;  /* 0x000000000000794d */ /* 0x000fea0003800000 */
.L_x_114:
[C---:B------:R-:W-:Y:S01]  /*0e10*/  FSETP.GEU.AND P0, PT, R8.reuse, 157.5, PT ;  /* 0x431d80000800780b */ /* 0x040fe20003f0e000 */
[----:B------:R-:W-:Y:S01]  /*0e20*/  BSSY.RECONVERGENT B1, `(.L_x_117) ;  /* 0x0000006000017945 */ /* 0x000fe20003800200 */
[----:B------:R-:W-:-:S13]  /*0e30*/  FSETP.GE.AND P1, PT, R8, 112.5, PT ;  /* 0x42e100000800780b */ /* 0x000fda0003f26000 */
[----:B------:R-:W-:Y:S05]  /*0e40*/  @!P0 BRA P1, `(.L_x_118) ;  /* 0x00000000000c8947 */ /* 0x000fea0000800000 */
[C---:B------:R-:W-:Y:S02]  /*0e50*/  FSETP.GEU.AND P0, PT, R8.reuse, 337.5, PT ;  /* 0x43a8c0000800780b */ /* 0x040fe40003f0e000 */
[----:B------:R-:W-:-:S13]  /*0e60*/  FSETP.LTU.AND P1, PT, R8, 292.5, PT ;  /* 0x439240000800780b */ /* 0x000fda0003f29000 */
[----:B------:R-:W-:Y:S05]  /*0e70*/  @P0 EXIT P1 ;  /* 0x000000000000094d */ /* 0x000fea0000800000 */
.L_x_118:
[----:B------:R-:W-:Y:S05]  /*0e80*/  BSYNC.RECONVERGENT B1 ;  /* 0x0000000000017941 */ /* 0x000fea0003800200 */
.L_x_117:
[----:B------:R-:W0:Y:S01]  /*0e90*/  LDS R2, [R0] ;  /* 0x0000000000027984 */ /* 0x000e220000000800 */
[----:B------:R-:W-:Y:S01]  /*0ea0*/  BSSY.RECONVERGENT B1, `(.L_x_119) ;  /* 0x0000006000017945 */ /* 0x000fe20003800200 */
[----:B0-----:R-:W-:-:S13]  /*0eb0*/  ISETP.GT.AND P0, PT, R2, R9, PT ;  /* 0x000000090200720c */ /* 0x001fda0003f04270 */
[----:B------:R-:W-:Y:S05]  /*0ec0*/  @P0 BRA `(.L_x_120) ;  /* 0x00000000000c0947 */ /* 0x000fea0003800000 */
[----:B-1----:R-:W0:Y:S02]  /*0ed0*/  LDS R0, [R0+0x208] ;  /* 0x0002080000007984 */ /* 0x002e240000000800 */
[----:B0-----:R-:W-:-:S13]  /*0ee0*/  ISETP.GT.AND P0, PT, R0, R9, PT ;  /* 0x000000090000720c */ /* 0x001fda0003f04270 */
[----:B------:R-:W-:Y:S05]  /*0ef0*/  @!P0 EXIT ;  /* 0x000000000000894d */ /* 0x000fea0003800000 */
.L_x_120:
[----:B------:R-:W-:Y:S05]  /*0f00*/  BSYNC.RECONVERGENT B1 ;  /* 0x0000000000017941 */ /* 0x000fea0003800200 */
.L_x_119:
[----:B------:R-:W-:Y:S01]  /*0f10*/  STG.E desc[UR6][R4.64], RZ ;  /* 0x000000ff04007986 */ /* 0x000fe2000c101906 */
[----:B------:R-:W-:Y:S05]  /*0f20*/  EXIT ;  /* 0x000000000000794d */ /* 0x000fea0003800000 */
.L_x_121:
        /* <DEDUP_REMOVED lines=13> */
.L_x_179:


//--------------------- .text.sobel               --------------------------
	.section	.text.sobel,"ax",@progbits
	.align	128
        .global         sobel
        .type           sobel,@function
        .size           sobel,(.L_x_174 - sobel)
        .other          sobel,@"STO_CUDA_ENTRY STV_DEFAULT"
sobel:
.text.sobel:
        /* <DEDUP_REMOVED lines=27> */
[----:B------:R-:W-:Y:S01]  /*01b0*/  ISETP.GT.AND P0, PT, R10, R5, PT ;  /* 0x000000050a00720c */ /* 0x000fe20003f04270 */
        /* <DEDUP_REMOVED lines=13> */
.L_x_125:
[----:B------:R-:W-:Y:S05]  /*0290*/  BSYNC.RECONVERGENT B1 ;  /* 0x0000000000017941 */ /* 0x000fea0003800200 */
.L_x_124:
[----:B-----5:R1:W-:Y:S02]  /*02a0*/  STS [R11], R14 ;  /* 0x0000000e0b007388 */ /* 0x0203e40000000800 */
.L_x_123:
[----:B------:R-:W-:Y:S05]  /*02b0*/  BSYNC.RECONVERGENT B0 ;  /* 0x0000000000007941 */ /* 0x000fea0003800200 */
.L_x_122:
        /* <DEDUP_REMOVED lines=17> */
.L_x_129:
[----:B------:R-:W-:Y:S05]  /*03d0*/  BSYNC.RECONVERGENT B1 ;  /* 0x0000000000017941 */ /* 0x000fea0003800200 */
.L_x_128:
[----:B-----5:R2:W-:Y:S02]  /*03e0*/  STS [UR5+0x2100], R14 ;  /* 0x0021000eff007988 */ /* 0x0205e40008000805 */
.L_x_127:
[----:B------:R-:W-:Y:S05]  /*03f0*/  BSYNC.RECONVERGENT B0 ;  /* 0x0000000000007941 */ /* 0x000fea0003800200 */
.L_x_126:
[----:B------:R-:W-:Y:S01]  /*0400*/  ISETP.NE.AND P0, PT, R13, RZ, PT ;  /* 0x000000ff0d00720c */ /* 0x000fe20003f05270 */
[----:B------:R-:W-:Y:S04]  /*0410*/  BSSY.RECONVERGENT B1, `(.L_x_130) ;  /* 0x000004d000017945 */ /* 0x000fe80003800200 */
[----:B------:R-:W-:Y:S01]  /*0420*/  BSSY.RELIABLE B0, `(.L_x_131) ;  /* 0x000002e000007945 */ /* 0x000fe20003800100 */
[----:B------:R-:W-:-:S13]  /*0430*/  ISETP.NE.OR P2, PT, R0, 0x1f, P0 ;  /* 0x0000001f0000780c */ /* 0x000fda0000745670 */
[----:B------:R-:W-:Y:S05]  /*0440*/  @P2 BRA `(.L_x_132) ;  /* 0x0000000000502947 */ /* 0x000fea0003800000 */
[----:B------:R-:W-:Y:S01]  /*0450*/  VIADD R16, R10, 0x1 ;  /* 0x000000010a107836 */ /* 0x000fe20000000000 */
        /* <DEDUP_REMOVED lines=8> */
[----:B------:R-:W3:Y:S01]  /*04e0*/  LDCU.64 UR8, c[0x0][0x380] ;  /* 0x00007000ff0877ac */ /* 0x000ee20008000a00 */
[----:B012---:R-:W-:Y:S01]  /*04f0*/  IMAD.IADD R14, R12, 0x1, -R5 ;  /* 0x000000010c0e7824 */ /* 0x007fe200078e0a05 */
[----:B------:R-:W-:-:S04]  /*0500*/  SHF.R.S32.HI R13, RZ, 0x1f, R10 ;  /* 0x0000001fff0d7819 */ /* 0x000fc8000001140a */
[----:B------:R-:W-:-:S04]  /*0510*/  IADD3 R16, P0, PT, R10, R14, RZ ;  /* 0x0000000e0a107210 */ /* 0x000fc80007f1e0ff */
[----:B------:R-:W-:Y:S02]  /*0520*/  LEA.HI.X.SX32 R13, R14, R13, 0x1, P0 ;  /* 0x0000000d0e0d7211 */ /* 0x000fe400000f0eff */
[----:B---3--:R-:W-:-:S04]  /*0530*/  LEA R14, P0, R16, UR8, 0x2 ;  /* 0x00000008100e7c11 */ /* 0x008fc8000f8010ff */
[----:B------:R-:W-:-:S05]  /*0540*/  LEA.HI.X R15, R16, UR9, R13, 0x2, P0 ;  /* 0x00000009100f7c11 */ /* 0x000fca00080f140d */
[----:B------:R3:W5:Y:S04]  /*0550*/  LDG.E R14, desc[UR6][R14.64+0x4] ;  /* 0x000004060e0e7981 */ /* 0x000768000c1e1900 */
.L_x_134:
[----:B------:R-:W-:Y:S05]  /*0560*/  BSYNC.RECONVERGENT B2 ;  /* 0x0000000000027941 */ /* 0x000fea0003800200 */
.L_x_133:
[----:B-----5:R4:W-:Y:S01]  /*0570*/  STS [UR5+0x84], R14 ;  /* 0x0000840eff007988 */ /* 0x0209e20008000805 */
[----:B------:R-:W-:Y:S05]  /*0580*/  BRA `(.L_x_135) ;  /* 0x00000000005c7947 */ /* 0x000fea0003800000 */
.L_x_132:
        /* <DEDUP_REMOVED lines=13> */
[----:B------:R-:W-:-:S04]  /*0660*/  IADD3 R12, P0, PT, R10, R7, RZ ;  /* 0x000000070a0c7210 */ /* 0x000fc80007f1e0ff */
[----:B------:R-:W-:Y:S02]  /*0670*/  LEA.HI.X.SX32 R7, R7, R6, 0x1, P0 ;  /* 0x0000000607077211 */ /* 0x000fe400000f0eff */
[----:B---3--:R-:W-:-:S04]  /*0680*/  LEA R6, P0, R12, UR8, 0x2 ;  /* 0x000000080c067c11 */ /* 0x008fc8000f8010ff */
[----:B------:R-:W-:-:S05]  /*0690*/  LEA.HI.X R7, R12, UR9, R7, 0x2, P0 ;  /* 0x000000090c077c11 */ /* 0x000fca00080f1407 */
[----:B012---:R3:W5:Y:S04]  /*06a0*/  LDG.E R14, desc[UR6][R6.64+0x4] ;  /* 0x00000406060e7981 */ /* 0x007768000c1e1900 */
.L_x_138:
[----:B------:R-:W-:Y:S05]  /*06b0*/  BSYNC.RECONVERGENT B2 ;  /* 0x0000000000027941 */ /* 0x000fea0003800200 */
.L_x_137:
[----:B-----5:R4:W-:Y:S01]  /*06c0*/  STS [UR5+0x2184], R14 ;  /* 0x0021840eff007988 */ /* 0x0209e20008000805 */
[----:B------:R-:W-:Y:S05]  /*06d0*/  BRA `(.L_x_139) ;  /* 0x0000000000507947 */ /* 0x000fea0003800000 */
.L_x_136:
[----:B------:R-:W-:Y:S05]  /*06e0*/  @P0 BREAK.RELIABLE B0 ;  /* 0x0000000000000942 */ /* 0x000fea0003800100 */
[----:B------:R-:W-:Y:S05]  /*06f0*/  @P0 BRA `(.L_x_140) ;  /* 0x0000000000440947 */ /* 0x000fea0003800000 */
.L_x_135:
[----:B------:R-:W-:Y:S05]  /*0700*/  BSYNC.RELIABLE B0 ;  /* 0x0000000000007941 */ /* 0x000fea0003800100 */
.L_x_131:
[----:B------:R-:W-:Y:S01]  /*0710*/  VIADD R13, R8, 0xffffffff ;  /* 0xffffffff080d7836 */ /* 0x000fe20000000000 */
[----:B------:R-:W-:Y:S01]  /*0720*/  ISETP.GE.AND P0, PT, R10, R5, PT ;  /* 0x000000050a00720c */ /* 0x000fe20003f06270 */
[----:B------:R-:W-:Y:S01]  /*0730*/  BSSY.RECONVERGENT B2, `(.L_x_141) ;  /* 0x000000b000027945 */ /* 0x000fe20003800200 */
[----:B012-4-:R-:W-:Y:S02]  /*0740*/  LEA R14, R0, UR5, 0x2 ;  /* 0x00000005000e7c11 */ /* 0x017fe4000f8e10ff */
        /* <DEDUP_REMOVED lines=9> */
.L_x_142:
[----:B------:R-:W-:Y:S05]  /*07e0*/  BSYNC.RECONVERGENT B2 ;  /* 0x0000000000027941 */ /* 0x000fea0003800200 */
.L_x_141:
[----:B-----5:R1:W-:Y:S01]  /*07f0*/  STS [R14+0x4], R13 ;  /* 0x0000040d0e007388 */ /* 0x0203e20000000800 */
[----:B------:R-:W-:Y:S05]  /*0800*/  BRA `(.L_x_143) ;  /* 0x0000000000347947 */ /* 0x000fea0003800000 */
.L_x_140:
[----:B------:R-:W-:Y:S05]  /*0810*/  @P1 BRA `(.L_x_143) ;  /* 0x0000000000301947 */ /* 0x000fea0003800000 */
.L_x_139:
        /* <DEDUP_REMOVED lines=10> */
.L_x_145:
[----:B------:R-:W-:Y:S05]  /*08c0*/  BSYNC.RECONVERGENT B2 ;  /* 0x0000000000027941 */ /* 0x000fea0003800200 */
.L_x_144:
[----:B-----5:R0:W-:Y:S02]  /*08d0*/  STS [R13+0x2104], R6 ;  /* 0x002104060d007388 */ /* 0x0201e40000000800 */
.L_x_143:
[----:B------:R-:W-:Y:S05]  /*08e0*/  BSYNC.RECONVERGENT B1 ;  /* 0x0000000000017941 */ /* 0x000fea0003800200 */
.L_x_130:
        /* <DEDUP_REMOVED lines=11> */
.L_x_149:
[----:B------:R-:W-:Y:S05]  /*09a0*/  BSYNC.RECONVERGENT B2 ;  /* 0x0000000000027941 */ /* 0x000fea0003800200 */
.L_x_148:
[----:B-----5:R0:W-:Y:S01]  /*09b0*/  STS [R9+0x100], R0 ;  /* 0x0001000009007388 */ /* 0x0201e20000000800 */
[----:B------:R-:W-:Y:S05]  /*09c0*/  BRA `(.L_x_150) ;  /* 0x0000000000307947 */ /* 0x000fea0003800000 */
.L_x_147:
[----:B------:R-:W-:-:S13]  /*09d0*/  ISETP.NE.AND P0, PT, R0, 0x1f, PT ;  /* 0x0000001f0000780c */ /* 0x000fda0003f05270 */
[----:B------:R-:W-:Y:S05]  /*09e0*/  @P0 BRA `(.L_x_150) ;  /* 0x0000000000280947 */ /* 0x000fea0003800000 */
[----:B------:R-:W-:Y:S01]  /*09f0*/  VIADD R0, R10, 0x1 ;  /* 0x000000010a007836 */ /* 0x000fe20000000000 */
[----:B------:R-:W-:Y:S04]  /*0a00*/  BSSY.RECONVERGENT B2, `(.L_x_151) ;  /* 0x0000007000027945 */ /* 0x000fe80003800200 */
[----:B------:R-:W-:Y:S01]  /*0a10*/  ISETP.GE.AND P0, PT, R0, R5, PT ;  /* 0x000000050000720c */ /* 0x000fe20003f06270 */
[----:B------:R-:W-:-:S03]  /*0a20*/  IMAD.MOV.U32 R0, RZ, RZ, RZ ;  /* 0x000000ffff007224 */ /* 0x000fc600078e00ff */
[----:B------:R-:W-:-:S04]  /*0a30*/  ISETP.LT.OR P0, PT, R10, -0x1, P0 ;  /* 0xffffffff0a00780c */ /* 0x000fc80000701670 */
[----:B------:R-:W-:-:S13]  /*0a40*/  ISETP.GE.U32.OR P0, PT, R8, UR4, P0 ;  /* 0x0000000408007c0c */ /* 0x000fda0008706470 */
[----:B------:R-:W-:Y:S05]  /*0a50*/  @P0 BRA `(.L_x_152) ;  /* 0x0000000000040947 */ /* 0x000fea0003800000 */
[----:B------:R0:W5:Y:S02]  /*0a60*/  LDG.E R0, desc[UR6][R2.64+0x4] ;  /* 0x0000040602007981 */ /* 0x000164000c1e1900 */
.L_x_152:
[----:B------:R-:W-:Y:S05]  /*0a70*/  BSYNC.RECONVERGENT B2 ;  /* 0x0000000000027941 */ /* 0x000fea0003800200 */
.L_x_151:
[----:B-----5:R0:W-:Y:S02]  /*0a80*/  STS [R9+0x184], R0 ;  /* 0x0001840009007388 */ /* 0x0201e40000000800 */
.L_x_150:
[----:B------:R-:W-:Y:S05]  /*0a90*/  BSYNC.RECONVERGENT B1 ;  /* 0x0000000000017941 */ /* 0x000fea0003800200 */
.L_x_146:
[----:B------:R-:W-:Y:S08]  /*0aa0*/  BAR.SYNC.DEFER_BLOCKING 0x0 ;  /* 0x0000000000007b1d */ /* 0x000ff00000010000 */
[----:B0-----:R-:W0:Y:S01]  /*0ab0*/  LDC.64 R8, c[0x0][0x388] ;  /* 0x0000e200ff087b82 */ /* 0x001e220000000a00 */
[----:B------:R-:W-:Y:S01]  /*0ac0*/  BSSY.RECONVERGENT B1, `(.L_x_153) ;  /* 0x000001d000017945 */ /* 0x000fe20003800200 */
[----:B------:R-:W-:Y:S04]  /*0ad0*/  LDS R6, [R11+0x100] ;  /* 0x000100000b067984 */ /* 0x000fe80000000800 */
[----:B------:R-:W5:Y:S01]  /*0ae0*/  LDS R3, [R11+0x108] ;  /* 0x000108000b037984 */ /* 0x000f620000000800 */
[----:B0-----:R-:W-:-:S03]  /*0af0*/  IMAD.WIDE R8, R4, 0x4, R8 ;  /* 0x0000000404087825 */ /* 0x001fc600078e0208 */
[----:B------:R-:W-:Y:S04]  /*0b00*/  LDS R0, [R11+0x204] ;  /* 0x000204000b007984 */ /* 0x000fe80000000800 */
[----:B------:R-:W0:Y:S01]  /*0b10*/  LDS R5, [R11+0x4] ;  /* 0x000004000b057984 */ /* 0x000e220000000800 */
[----:B-----5:R-:W-:-:S05]  /*0b20*/  IMAD.IADD R6, R6, 0x1, -R3 ;  /* 0x0000000106067824 */ /* 0x020fca00078e0a03 */
[-C--:B------:R-:W-:Y:S01]  /*0b30*/  IABS R12, R6.reuse ;  /* 0x00000006000c7213 */ /* 0x080fe20000000000 */
[----:B0-----:R-:W-:Y:S01]  /*0b40*/  IMAD.IADD R0, R0, 0x1, -R5 ;  /* 0x0000000100007824 */ /* 0x001fe200078e0a05 */
[----:B------:R-:W-:-:S04]  /*0b50*/  I2FP.F32.S32 R5, R6 ;  /* 0x0000000600057245 */ /* 0x000fc80000201400 */
[-C--:B------:R-:W-:Y:S02]  /*0b60*/  I2FP.F32.S32 R2, R0.reuse ;  /* 0x0000000000027245 */ /* 0x080fe40000201400 */
[----:B---3--:R-:W-:Y:S01]  /*0b70*/  IABS R7, R0 ;  /* 0x0000000000077213 */ /* 0x008fe20000000000 */
[----:B------:R-:W-:Y:S01]  /*0b80*/  IMAD.MOV.U32 R0, RZ, RZ, R12 ;  /* 0x000000ffff007224 */ /* 0x000fe200078e000c */
[----:B------:R-:W-:-:S03]  /*0b90*/  FSETP.GT.AND P2, PT, |R2|, |R5|, PT ;  /* 0x400000050200720b */ /* 0x000fc60003f44200 */
[----:B------:R-:W-:Y:S01]  /*0ba0*/  IMAD.IADD R7, R7, 0x1, R0 ;  /* 0x0000000107077824 */ /* 0x000fe200078e0200 */
[----:B------:R-:W-:Y:S02]  /*0bb0*/  FSEL R3, |R2|, |R5|, P2 ;  /* 0x4000000502037208 */ /* 0x000fe40001000200 */
[----:B------:R-:W-:Y:S02]  /*0bc0*/  FSEL R0, |R5|, |R2|, P2 ;  /* 0x4000000205007208 */ /* 0x000fe40001000200 */
[----:B------:R-:W1:Y:S01]  /*0bd0*/  MUFU.RCP R10, R3 ;  /* 0x00000003000a7308 */ /* 0x000e620000001000 */
[----:B------:R0:W-:Y:S07]  /*0be0*/  STG.E desc[UR6][R8.64], R7 ;  /* 0x0000000708007986 */ /* 0x0001ee000c101906 */
[----:B------:R-:W3:Y:S01]  /*0bf0*/  FCHK P0, R0, R3 ;  /* 0x0000000300007302 */ /* 0x000ee20000000000 */
[----:B-1----:R-:W-:-:S04]  /*0c00*/  FFMA R11, -R3, R10, 1 ;  /* 0x3f800000030b7423 */ /* 0x002fc8000000010a */
[----:B------:R-:W-:-:S04]  /*0c10*/  FFMA R11, R10, R11, R10 ;  /* 0x0000000b0a0b7223 */ /* 0x000fc8000000000a */
[----:B------:R-:W-:-:S04]  /*0c20*/  FFMA R10, R0, R11, RZ ;  /* 0x0000000b000a7223 */ /* 0x000fc800000000ff */
[----:B------:R-:W-:-:S04]  /*0c30*/  FFMA R12, -R3, R10, R0 ;  /* 0x0000000a030c7223 */ /* 0x000fc80000000100 */
[----:B------:R-:W-:Y:S01]  /*0c40*/  FFMA R10, R11, R12, R10 ;  /* 0x0000000c0b0a7223 */ /* 0x000fe2000000000a */
[----:B0--3--:R-:W-:Y:S06]  /*0c50*/  @!P0 BRA `(.L_x_154) ;  /* 0x00000000000c8947 */ /* 0x009fec0003800000 */
[----:B------:R-:W-:-:S07]  /*0c60*/  MOV R8, 0xc80 ;  /* 0x00000c8000087802 */ /* 0x000fce0000000f00 */
[----:B--2-4-:R-:W-:Y:S05]  /*0c70*/  CALL.REL.NOINC `($__internal_1_$__cuda_sm3x_div_rn_noftz_f32_slowpath) ;  /* 0x00000008002c7944 */ /* 0x014fea0003c00000 */
[----:B------:R-:W-:-:S07]  /*0c80*/  IMAD.MOV.U32 R10, RZ, RZ, R0 ;  /* 0x000000ffff0a7224 */ /* 0x000fce00078e0000 */
.L_x_154:
[----:B------:R-:W-:Y:S05]  /*0c90*/  BSYNC.RECONVERGENT B1 ;  /* 0x0000000000017941 */ /* 0x000fea0003800200 */
.L_x_153:
[----:B------:R-:W-:Y:S02]  /*0ca0*/  IMAD.MOV.U32 R7, RZ, RZ, 0x3b33710b ;  /* 0x3b33710bff077424 */ /* 0x000fe400078e00ff */
[----:B------:R-:W-:Y:S01]  /*0cb0*/  FMUL R0, R10, R10 ;  /* 0x0000000a0a007220 */ /* 0x000fe20000400000 */
[----:B------:R-:W-:Y:S01]  /*0cc0*/  ISETP.GE.AND P0, PT, R6, RZ, PT ;  /* 0x000000ff0600720c */ /* 0x000fe20003f06270 */
[----:B------:R-:W-:Y:S01]  /*0cd0*/  IMAD.MOV.U32 R8, RZ, RZ, 0x3f6ee581 ;  /* 0x3f6ee581ff087424 */ /* 0x000fe200078e00ff */
[----:B------:R-:W-:Y:S01]  /*0ce0*/  FSETP.NEU.AND P3, PT, |R5|, |R2|, PT ;  /* 0x400000020500720b */ /* 0x000fe20003f6d200 */
[----:B------:R-:W-:Y:S01]  /*0cf0*/  FFMA R7, R0, R7, -0.015681877732276916504 ;  /* 0xbc80774800077423 */ /* 0x000fe20000000007 */
[----:B------:R-:W-:Y:S01]  /*0d00*/  FSETP.NEU.AND P1, PT, R3, RZ, PT ;  /* 0x000000ff0300720b */ /* 0x000fe20003f2d000 */
[----:B------:R-:W-:Y:S01]  /*0d10*/  FADD R5, |R2|, |R5| ;  /* 0x4000000502057221 */ /* 0x000fe20000000200 */
[----:B------:R-:W-:Y:S01]  /*0d20*/  FSEL R6, R8, 1.8663789033889770508, P2 ;  /* 0x3feee58108067808 */ /* 0x000fe20001000000 */
[C---:B------:R-:W-:Y:S01]  /*0d30*/  FFMA R7, R0.reuse, R7, 0.042200751602649688721 ;  /* 0x3d2cdab200077423 */ /* 0x040fe20000000007 */
[----:B------:R-:W-:Y:S03]  /*0d40*/  BSSY.RECONVERGENT B1, `(.L_x_155) ;  /* 0x0000028000017945 */ /* 0x000fe60003800200 */
[----:B------:R-:W-:-:S04]  /*0d50*/  FFMA R7, R0, R7, -0.074792981147766113281 ;  /* 0xbd992d1000077423 */ /* 0x000fc80000000007 */
[----:B------:R-:W-:-:S04]  /*0d60*/  FFMA R7, R0, R7, 0.10640415549278259277 ;  /* 0x3dd9ea6c00077423 */ /* 0x000fc80000000007 */
[----:B------:R-:W-:-:S04]  /*0d70*/  FFMA R7, R0, R7, -0.14207722246646881104 ;  /* 0xbe117cb100077423 */ /* 0x000fc80000000007 */
[----:B------:R-:W-:-:S04]  /*0d80*/  FFMA R7, R0, R7, 0.19993925094604492188 ;  /* 0x3e4cbce000077423 */ /* 0x000fc80000000007 */
[----:B------:R-:W-:-:S04]  /*0d90*/  FFMA R7, R0, R7, -0.33333197236061096191 ;  /* 0xbeaaaa7d00077423 */ /* 0x000fc80000000007 */
[----:B------:R-:W-:Y:S02]  /*0da0*/  FMUL R9, R0, R7 ;  /* 0x0000000700097220 */ /* 0x000fe40000400000 */
[----:B------:R-:W0:Y:S02]  /*0db0*/  MUFU.RCP64H R7, 3.1415920257568359375 ;  /* 0x400921fb00077908 */ /* 0x000e240000001800 */
[----:B------:R-:W-:-:S04]  /*0dc0*/  FFMA R9, R9, R10, R10 ;  /* 0x0000000a09097223 */ /* 0x000fc8000000000a */
[----:B------:R-:W-:Y:S01]  /*0dd0*/  FFMA R0, R8, 1.6832555532455444336, -R9 ;  /* 0x3fd774eb08007823 */ /* 0x000fe20000000809 */
[----:B------:R-:W-:Y:S01]  /*0de0*/  FSEL R11, R9, -R9, P2 ;  /* 0x80000009090b7208 */ /* 0x000fe20001000000 */
[----:B------:R-:W-:-:S03]  /*0df0*/  IMAD.MOV.U32 R8, RZ, RZ, 0x53c8d4f1 ;  /* 0x53c8d4f1ff087424 */ /* 0x000fc600078e00ff */
[----:B------:R-:W-:Y:S01]  /*0e00*/  FSEL R13, R0, R9, P2 ;  /* 0x00000009000d7208 */ /* 0x000fe20001000000 */
[----:B------:R-:W-:Y:S01]  /*0e10*/  @!P0 FFMA R13, R6, 1.6832555532455444336, R11 ;  /* 0x3fd774eb060d8823 */ /* 0x000fe2000000000b */
[----:B------:R-:W-:Y:S02]  /*0e20*/  IMAD.MOV.U32 R9, RZ, RZ, 0x400921fb ;  /* 0x400921fbff097424 */ /* 0x000fe400078e00ff */
[----:B------:R-:W-:Y:S02]  /*0e30*/  IMAD.MOV.U32 R6, RZ, RZ, 0x1 ;  /* 0x00000001ff067424 */ /* 0x000fe400078e00ff */
[----:B------:R-:W-:-:S04]  /*0e40*/  IMAD.MOV.U32 R0, RZ, RZ, 0x4016cbe4 ;  /* 0x4016cbe4ff007424 */ /* 0x000fc800078e00ff */
[----:B0-----:R-:W-:Y:S01]  /*0e50*/  DFMA R10, R6, -R8, 1 ;  /* 0x3ff00000060a742b */ /* 0x001fe20000000808 */
[----:B------:R-:W-:Y:S02]  /*0e60*/  @!P3 FSEL R13, R0, 0.78539818525314331055, !P0 ;  /* 0x3f490fdb000db808 */ /* 0x000fe40004000000 */
[----:B------:R-:W-:Y:S02]  /*0e70*/  @!P1 FSEL R13, RZ, 3.1415927410125732422, P0 ;  /* 0x40490fdbff0d9808 */ /* 0x000fe40000000000 */
[----:B------:R-:W-:Y:S02]  /*0e80*/  FSETP.NAN.AND P0, PT, R5, R5, PT ;  /* 0x000000050500720b */ /* 0x000fe40003f08000 */
[----:B------:R-:W-:Y:S01]  /*0e90*/  LOP3.LUT R2, R13, 0x80000000, R2, 0xb8, !PT ;  /* 0x800000000d027812 */ /* 0x000fe200078eb802 */
[----:B------:R-:W-:-:S03]  /*0ea0*/  DFMA R10, R10, R10, R10 ;  /* 0x0000000a0a0a722b */ /* 0x000fc6000000000a */
[----:B------:R-:W-:-:S05]  /*0eb0*/  FSEL R2, R5, R2, P0 ;  /* 0x0000000205027208 */ /* 0x000fca0000000000 */
[----:B------:R-:W-:Y:S01]  /*0ec0*/  DFMA R10, R6, R10, R6 ;  /* 0x0000000a060a722b */ /* 0x000fe20000000006 */
[----:B------:R-:W-:-:S06]  /*0ed0*/  FMUL R12, R2, 180 ;  /* 0x43340000020c7820 */ /* 0x000fcc0000400000 */
[----:B------:R-:W0:Y:S01]  /*0ee0*/  F2F.F64.F32 R12, R12 ;  /* 0x0000000c000c7310 */ /* 0x000e220000201800 */
[----:B------:R-:W-:-:S08]  /*0ef0*/  DFMA R2, R10, -R8, 1 ;  /* 0x3ff000000a02742b */ /* 0x000fd00000000808 */
[----:B------:R-:W-:Y:S01]  /*0f00*/  DFMA R2, R10, R2, R10 ;  /* 0x000000020a02722b */ /* 0x000fe2000000000a */
[----:B0-----:R-:W-:-:S07]  /*0f10*/  FSETP.GEU.AND P1, PT, |R13|, 6.5827683646048100446e-37, PT ;  /* 0x036000000d00780b */ /* 0x001fce0003f2e200 */
[----:B------:R-:W-:-:S08]  /*0f20*/  DMUL R6, R12, R2 ;  /* 0x000000020c067228 */ /* 0x000fd00000000000 */
[----:B------:R-:W-:-:S08]  /*0f30*/  DFMA R8, R6, -R8, R12 ;  /* 0x800000080608722b */ /* 0x000fd0000000000c */
[----:B------:R-:W-:-:S10]  /*0f40*/  DFMA R2, R2, R8, R6 ;  /* 0x000000080202722b */ /* 0x000fd40000000006 */
[----:B------:R-:W-:-:S05]  /*0f50*/  FFMA R0, RZ, 2.1426990032196044922, R3 ;  /* 0x400921fbff007823 */ /* 0x000fca0000000003 */
[----:B------:R-:W-:-:S13]  /*0f60*/  FSETP.GT.AND P0, PT, |R0|, 1.469367938527859385e-39, PT ;  /* 0x001000000000780b */ /* 0x000fda0003f04200 */
[----:B------:R-:W-:Y:S05]  /*0f70*/  @P0 BRA P1, `(.L_x_156) ;  /* 0x0000000000100947 */ /* 0x000fea0000800000 */
[----:B------:R-:W-:-:S07]  /*0f80*/  MOV R0, 0xfa0 ;  /* 0x00000fa000007802 */ /* 0x000fce0000000f00 */
[----:B--2-4-:R-:W-:Y:S05]  /*0f90*/  CALL.REL.NOINC `($__internal_0_$__cuda_sm20_div_rn_f64_full) ;  /* 0x0000000000207944 */ /* 0x014fea0003c00000 */
[----:B------:R-:W-:Y:S02]  /*0fa0*/  IMAD.MOV.U32 R2, RZ, RZ, R12 ;  /* 0x000000ffff027224 */ /* 0x000fe400078e000c */
[----:B------:R-:W-:-:S07]  /*0fb0*/  IMAD.MOV.U32 R3, RZ, RZ, R13 ;  /* 0x000000ffff037224 */ /* 0x000fce00078e000d */
.L_x_156:
[----:B------:R-:W-:Y:S05]  /*0fc0*/  BSYNC.RECONVERGENT B1 ;  /* 0x0000000000017941 */ /* 0x000fea0003800200 */
.L_x_155:
[----:B------:R-:W0:Y:S01]  /*0fd0*/  LDC.64 R6, c[0x0][0x390] ;  /* 0x0000e400ff067b82 */ /* 0x000e220000000a00 */
[----:B------:R-:W1:Y:S01]  /*0fe0*/  F2F.F32.F64 R3, R2 ;  /* 0x0000000200037310 */ /* 0x000e620000301000 */
[----:B0-----:R-:W-:-:S05]  /*0ff0*/  IMAD.WIDE R4, R4, 0x4, R6 ;  /* 0x0000000404047825 */ /* 0x001fca00078e0206 */
[----:B-1----:R-:W-:Y:S01]  /*1000*/  STG.E desc[UR6][R4.64], R3 ;  /* 0x0000000304007986 */ /* 0x002fe2000c101906 */
[----:B------:R-:W-:Y:S05]  /*1010*/  EXIT ;  /* 0x000000000000794d */ /* 0x000fea0003800000 */
        .weak           $__internal_0_$__cuda_sm20_div_rn_f64_full
        .type           $__internal_0_$__cuda_sm20_div_rn_f64_full,@function
        .size           $__internal_0_$__cuda_sm20_div_rn_f64_full,($__internal_1_$__cuda_sm3x_div_rn_noftz_f32_slowpath - $__internal_0_$__cuda_sm20_div_rn_f64_full)
$__internal_0_$__cuda_sm20_div_rn_f64_full:
[----:B------:R-:W-:Y:S01]  /*1020*/  IMAD.MOV.U32 R3, RZ, RZ, 0x3ff921fb ;  /* 0x3ff921fbff037424 */ /* 0x000fe200078e00ff */
[----:B------:R-:W-:Y:S01]  /*1030*/  BSSY.RECONVERGENT B2, `(.L_x_157) ;  /* 0x000004c000027945 */ /* 0x000fe20003800200 */
[----:B------:R-:W-:Y:S02]  /*1040*/  IMAD.MOV.U32 R2, RZ, RZ, 0x53c8d4f1 ;  /* 0x53c8d4f1ff027424 */ /* 0x000fe400078e00ff */
[----:B------:R-:W0:Y:S01]  /*1050*/  MUFU.RCP64H R9, R3 ;  /* 0x0000000300097308 */ /* 0x000e220000001800 */
[----:B------:R-:W-:Y:S02]  /*1060*/  IMAD.MOV.U32 R8, RZ, RZ, 0x1 ;  /* 0x00000001ff087424 */ /* 0x000fe400078e00ff */
[----:B------:R-:W-:Y:S02]  /*1070*/  IMAD.MOV.U32 R7, RZ, RZ, R13 ;  /* 0x000000ffff077224 */ /* 0x000fe400078e000d */
[----:B------:R-:W-:Y:S02]  /*1080*/  IMAD.MOV.U32 R13, RZ, RZ, 0x1ca00000 ;  /* 0x1ca00000ff0d7424 */ /* 0x000fe400078e00ff */
[----:B------:R-:W-:Y:S01]  /*1090*/  IMAD.MOV.U32 R6, RZ, RZ, R12 ;  /* 0x000000ffff067224 */ /* 0x000fe200078e000c */
[C---:B------:R-:W-:Y:S01]  /*10a0*/  FSETP.GEU.AND P1, PT, |R7|.reuse, 1.469367938527859385e-39, PT ;  /* 0x001000000700780b */ /* 0x040fe20003f2e200 */
[----:B------:R-:W-:Y:S01]  /*10b0*/  IMAD.MOV.U32 R19, RZ, RZ, 0x40000000 ;  /* 0x40000000ff137424 */ /* 0x000fe200078e00ff */
[----:B------:R-:W-:-:S03]  /*10c0*/  LOP3.LUT R5, R7, 0x7ff00000, RZ, 0xc0, !PT ;  /* 0x7ff0000007057812 */ /* 0x000fc600078ec0ff */
[----:B------:R-:W-:Y:S01]  /*10d0*/  VIADD R20, R19, 0xffffffff ;  /* 0xffffffff13147836 */ /* 0x000fe20000000000 */
[----:B------:R-:W-:Y:S01]  /*10e0*/  ISETP.GE.U32.AND P0, PT, R5, 0x40000000, PT ;  /* 0x400000000500780c */ /* 0x000fe20003f06070 */
[----:B------:R-:W-:Y:S01]  /*10f0*/  IMAD.MOV.U32 R18, RZ, RZ, R5 ;  /* 0x000000ffff127224 */ /* 0x000fe200078e0005 */
[----:B0-----:R-:W-:Y:S02]  /*1100*/  DFMA R10, R8, -R2, 1 ;  /* 0x3ff00000080a742b */ /* 0x001fe40000000802 */
[----:B------:R-:W-:-:S06]  /*1110*/  SEL R13, R13, 0x63400000, !P0 ;  /* 0x634000000d0d7807 */ /* 0x000fcc0004000000 */
[----:B------:R-:W-:-:S08]  /*1120*/  DFMA R10, R10, R10, R10 ;  /* 0x0000000a0a0a722b */ /* 0x000fd0000000000a */
[----:B------:R-:W-:Y:S01]  /*1130*/  DFMA R14, R8, R10, R8 ;  /* 0x0000000a080e722b */ /* 0x000fe20000000008 */
[C-C-:B------:R-:W-:Y:S01]  /*1140*/  @!P1 LOP3.LUT R10, R13.reuse, 0x80000000, R7.reuse, 0xf8, !PT ;  /* 0x800000000d0a9812 */ /* 0x140fe200078ef807 */
[----:B------:R-:W-:Y:S01]  /*1150*/  IMAD.MOV.U32 R8, RZ, RZ, R6 ;  /* 0x000000ffff087224 */ /* 0x000fe200078e0006 */
[----:B------:R-:W-:Y:S02]  /*1160*/  LOP3.LUT R9, R13, 0x800fffff, R7, 0xf8, !PT ;  /* 0x800fffff0d097812 */ /* 0x000fe400078ef807 */
[----:B------:R-:W-:Y:S01]  /*1170*/  @!P1 LOP3.LUT R11, R10, 0x100000, RZ, 0xfc, !PT ;  /* 0x001000000a0b9812 */ /* 0x000fe200078efcff */
[----:B------:R-:W-:Y:S02]  /*1180*/  @!P1 IMAD.MOV.U32 R10, RZ, RZ, RZ ;  /* 0x000000ffff0a9224 */ /* 0x000fe400078e00ff */
[----:B------:R-:W-:-:S04]  /*1190*/  DFMA R16, R14, -R2, 1 ;  /* 0x3ff000000e10742b */ /* 0x000fc80000000802 */
[----:B------:R-:W-:-:S04]  /*11a0*/  @!P1 DFMA R8, R8, 2, -R10 ;  /* 0x400000000808982b */ /* 0x000fc8000000080a */
[----:B------:R-:W-:-:S06]  /*11b0*/  DFMA R16, R14, R16, R14 ;  /* 0x000000100e10722b */ /* 0x000fcc000000000e */
[----:B------:R-:W-:Y:S02]  /*11c0*/  @!P1 LOP3.LUT R18, R9, 0x7ff00000, RZ, 0xc0, !PT ;  /* 0x7ff0000009129812 */ /* 0x000fe400078ec0ff */
[----:B------:R-:W-:-:S03]  /*11d0*/  DMUL R10, R16, R8 ;  /* 0x00000008100a7228 */ /* 0x000fc60000000000 */
[----:B------:R-:W-:-:S05]  /*11e0*/  VIADD R12, R18, 0xffffffff ;  /* 0xffffffff120c7836 */ /* 0x000fca0000000000 */
[----:B------:R-:W-:Y:S01]  /*11f0*/  DFMA R14, R10, -R2, R8 ;  /* 0x800000020a0e722b */ /* 0x000fe20000000008 */
[----:B------:R-:W-:-:S04]  /*1200*/  ISETP.GT.U32.AND P0, PT, R12, 0x7feffffe, PT ;  /* 0x7feffffe0c00780c */ /* 0x000fc80003f04070 */
[----:B------:R-:W-:-:S03]  /*1210*/  ISETP.GT.U32.OR P0, PT, R20, 0x7feffffe, P0 ;  /* 0x7feffffe1400780c */ /* 0x000fc60000704470 */
[----:B------:R-:W-:-:S10]  /*1220*/  DFMA R10, R16, R14, R10 ;  /* 0x0000000e100a722b */ /* 0x000fd4000000000a */
[----:B------:R-:W-:Y:S05]  /*1230*/  @P0 BRA `(.L_x_158) ;  /* 0x0000000000680947 */ /* 0x000fea0003800000 */
[----:B------:R-:W-:-:S05]  /*1240*/  IMAD.MOV.U32 R6, RZ, RZ, 0x40000000 ;  /* 0x40000000ff067424 */ /* 0x000fca00078e00ff */
[----:B------:R-:W-:-:S04]  /*1250*/  VIADDMNMX R5, R5, -R6, 0xb9600000, !PT ;  /* 0xb960000005057446 */ /* 0x000fc80007800906 */
[----:B------:R-:W-:-:S05]  /*1260*/  VIMNMX R6, PT, PT, R5, 0x46a00000, PT ;  /* 0x46a0000005067848 */ /* 0x000fca0003fe0100 */
[----:B------:R-:W-:Y:S02]  /*1270*/  IMAD.IADD R14, R6, 0x1, -R13 ;  /* 0x00000001060e7824 */ /* 0x000fe400078e0a0d */
[----:B------:R-:W-:Y:S02]  /*1280*/  IMAD.MOV.U32 R6, RZ, RZ, RZ ;  /* 0x000000ffff067224 */ /* 0x000fe400078e00ff */
[----:B------:R-:W-:-:S06]  /*1290*/  VIADD R7, R14, 0x7fe00000 ;  /* 0x7fe000000e077836 */ /* 0x000fcc0000000000 */
[----:B------:R-:W-:-:S10]  /*12a0*/  DMUL R12, R10, R6 ;  /* 0x000000060a0c7228 */ /* 0x000fd40000000000 */
[----:B------:R-:W-:-:S13]  /*12b0*/  FSETP.GTU.AND P0, PT, |R13|, 1.469367938527859385e-39, PT ;  /* 0x001000000d00780b */ /* 0x000fda0003f0c200 */
[----:B------:R-:W-:Y:S05]  /*12c0*/  @P0 BRA `(.L_x_159) ;  /* 0x0000000000880947 */ /* 0x000fea0003800000 */
[----:B------:R-:W-:Y:S01]  /*12d0*/  DFMA R2, R10, -R2, R8 ;  /* 0x800000020a02722b */ /* 0x000fe20000000008 */
[----:B------:R-:W-:-:S09]  /*12e0*/  IMAD.MOV.U32 R6, RZ, RZ, RZ ;  /* 0x000000ffff067224 */ /* 0x000fd200078e00ff */
[C---:B------:R-:W-:Y:S02]  /*12f0*/  FSETP.NEU.AND P0, PT, R3.reuse, RZ, PT ;  /* 0x000000ff0300720b */ /* 0x040fe40003f0d000 */
[----:B------:R-:W-:-:S04]  /*1300*/  LOP3.LUT R2, R3, 0x400921fb, RZ, 0x3c, !PT ;  /* 0x400921fb03027812 */ /* 0x000fc800078e3cff */
[----:B------:R-:W-:-:S04]  /*1310*/  LOP3.LUT R5, R2, 0x80000000, RZ, 0xc0, !PT ;  /* 0x8000000002057812 */ /* 0x000fc800078ec0ff */
[----:B------:R-:W-:-:S03]  /*1320*/  LOP3.LUT R7, R5, R7, RZ, 0xfc, !PT ;  /* 0x0000000705077212 */ /* 0x000fc600078efcff */
[----:B------:R-:W-:Y:S05]  /*1330*/  @!P0 BRA `(.L_x_159) ;  /* 0x00000000006c8947 */ /* 0x000fea0003800000 */
[----:B------:R-:W-:Y:S01]  /*1340*/  IMAD.MOV R3, RZ, RZ, -R14 ;  /* 0x000000ffff037224 */ /* 0x000fe200078e0a0e */
[----:B------:R-:W-:Y:S01]  /*1350*/  DMUL.RP R6, R10, R6 ;  /* 0x000000060a067228 */ /* 0x000fe20000008000 */
[----:B------:R-:W-:-:S06]  /*1360*/  IMAD.MOV.U32 R2, RZ, RZ, RZ ;  /* 0x000000ffff027224 */ /* 0x000fcc00078e00ff */
[----:B------:R-:W-:-:S03]  /*1370*/  DFMA R2, R12, -R2, R10 ;  /* 0x800000020c02722b */ /* 0x000fc6000000000a */
[----:B------:R-:W-:-:S03]  /*1380*/  LOP3.LUT R5, R7, R5, RZ, 0x3c, !PT ;  /* 0x0000000507057212 */ /* 0x000fc600078e3cff */
[----:B------:R-:W-:-:S04]  /*1390*/  IADD3 R2, PT, PT, -R14, -0x43300000, RZ ;  /* 0xbcd000000e027810 */ /* 0x000fc80007ffe1ff */
[----:B------:R-:W-:-:S04]  /*13a0*/  FSETP.NEU.AND P0, PT, |R3|, R2, PT ;  /* 0x000000020300720b */ /* 0x000fc80003f0d200 */
[----:B------:R-:W-:Y:S02]  /*13b0*/  FSEL R12, R6, R12, !P0 ;  /* 0x0000000c060c7208 */ /* 0x000fe40004000000 */
[----:B------:R-:W-:Y:S01]  /*13c0*/  FSEL R13, R5, R13, !P0 ;  /* 0x0000000d050d7208 */ /* 0x000fe20004000000 */
[----:B------:R-:W-:Y:S06]  /*13d0*/  BRA `(.L_x_159) ;  /* 0x0000000000447947 */ /* 0x000fec0003800000 */
.L_x_158:
[----:B------:R-:W-:-:S14]  /*13e0*/  DSETP.NAN.AND P0, PT, R6, R6, PT ;  /* 0x000000060600722a */ /* 0x000fdc0003f08000 */
[----:B------:R-:W-:Y:S05]  /*13f0*/  @P0 BRA `(.L_x_160) ;  /* 0x0000000000340947 */ /* 0x000fea0003800000 */
[----:B------:R-:W-:Y:S01]  /*1400*/  ISETP.NE.AND P0, PT, R18, R19, PT ;  /* 0x000000131200720c */ /* 0x000fe20003f05270 */
[----:B------:R-:W-:Y:S02]  /*1410*/  IMAD.MOV.U32 R12, RZ, RZ, 0x0 ;  /* 0x00000000ff0c7424 */ /* 0x000fe400078e00ff */
[----:B------:R-:W-:-:S10]  /*1420*/  IMAD.MOV.U32 R13, RZ, RZ, -0x80000 ;  /* 0xfff80000ff0d7424 */ /* 0x000fd400078e00ff */
[----:B------:R-:W-:Y:S05]  /*1430*/  @!P0 BRA `(.L_x_159) ;  /* 0x00000000002c8947 */ /* 0x000fea0003800000 */
[----:B------:R-:W-:Y:S02]  /*1440*/  ISETP.NE.AND P0, PT, R18, 0x7ff00000, PT ;  /* 0x7ff000001200780c */ /* 0x000fe40003f05270 */
[----:B------:R-:W-:Y:S02]  /*1450*/  LOP3.LUT R6, R7, 0x400921fb, RZ, 0x3c, !PT ;  /* 0x400921fb07067812 */ /* 0x000fe400078e3cff */
[----:B------:R-:W-:Y:S02]  /*1460*/  ISETP.EQ.OR P0, PT, R19, RZ, !P0 ;  /* 0x000000ff1300720c */ /* 0x000fe40004702670 */
[----:B------:R-:W-:-:S11]  /*1470*/  LOP3.LUT R13, R6, 0x80000000, RZ, 0xc0, !PT ;  /* 0x80000000060d7812 */ /* 0x000fd600078ec0ff */
[----:B------:R-:W-:Y:S01]  /*1480*/  @P0 LOP3.LUT R2, R13, 0x7ff00000, RZ, 0xfc, !PT ;  /* 0x7ff000000d020812 */ /* 0x000fe200078efcff */
[----:B------:R-:W-:Y:S02]  /*1490*/  @!P0 IMAD.MOV.U32 R12, RZ, RZ, RZ ;  /* 0x000000ffff0c8224 */ /* 0x000fe400078e00ff */
[----:B------:R-:W-:Y:S02]  /*14a0*/  @P0 IMAD.MOV.U32 R12, RZ, RZ, RZ ;  /* 0x000000ffff0c0224 */ /* 0x000fe400078e00ff */
[----:B------:R-:W-:Y:S01]  /*14b0*/  @P0 IMAD.MOV.U32 R13, RZ, RZ, R2 ;  /* 0x000000ffff0d0224 */ /* 0x000fe200078e0002 */
[----:B------:R-:W-:Y:S06]  /*14c0*/  BRA `(.L_x_159) ;  /* 0x0000000000087947 */ /* 0x000fec0003800000 */
.L_x_160:
[----:B------:R-:W-:Y:S01]  /*14d0*/  LOP3.LUT R13, R7, 0x80000, RZ, 0xfc, !PT ;  /* 0x00080000070d7812 */ /* 0x000fe200078efcff */
[----:B------:R-:W-:-:S07]  /*14e0*/  IMAD.MOV.U32 R12, RZ, RZ, R6 ;  /* 0x000000ffff0c7224 */ /* 0x000fce00078e0006 */
.L_x_159:
[----:B------:R-:W-:Y:S05]  /*14f0*/  BSYNC.RECONVERGENT B2 ;  /* 0x0000000000027941 */ /* 0x000fea0003800200 */
.L_x_157:
[----:B------:R-:W-:Y:S02]  /*1500*/  IMAD.MOV.U32 R2, RZ, RZ, R0 ;  /* 0x000000ffff027224 */ /* 0x000fe400078e0000 */
[----:B------:R-:W-:-:S04]  /*1510*/  IMAD.MOV.U32 R3, RZ, RZ, 0x0 ;  /* 0x00000000ff037424 */ /* 0x000fc800078e00ff */
[----:B------:R-:W-:Y:S05]  /*1520*/  RET.REL.NODEC R2 `(sobel) ;  /* 0xffffffe802b47950 */ /* 0x000fea0003c3ffff */
        .weak           $__internal_1_$__cuda_sm3x_div_rn_noftz_f32_slowpath
        .type           $__internal_1_$__cuda_sm3x_div_rn_noftz_f32_slowpath,@function
        .size           $__internal_1_$__cuda_sm3x_div_rn_noftz_f32_slowpath,(.L_x_174 - $__internal_1_$__cuda_sm3x_div_rn_noftz_f32_slowpath)
$__internal_1_$__cuda_sm3x_div_rn_noftz_f32_slowpath:
[--C-:B------:R-:W-:Y:S01]  /*1530*/  SHF.R.U32.HI R9, RZ, 0x17, R3.reuse ;  /* 0x00000017ff097819 */ /* 0x100fe20000011603 */
[----:B------:R-:W-:Y:S01]  /*1540*/  BSSY.RECONVERGENT B2, `(.L_x_161) ;  /* 0x0000064000027945 */ /* 0x000fe20003800200 */
[--C-:B------:R-:W-:Y:S01]  /*1550*/  SHF.R.U32.HI R7, RZ, 0x17, R0.reuse ;  /* 0x00000017ff077819 */ /* 0x100fe20000011600 */
[----:B------:R-:W-:Y:S01]  /*1560*/  IMAD.MOV.U32 R11, RZ, RZ, R0 ;  /* 0x000000ffff0b7224 */ /* 0x000fe200078e0000 */
[----:B------:R-:W-:Y:S01]  /*1570*/  LOP3.LUT R9, R9, 0xff, RZ, 0xc0, !PT ;  /* 0x000000ff09097812 */ /* 0x000fe200078ec0ff */
[----:B------:R-:W-:Y:S01]  /*1580*/  IMAD.MOV.U32 R12, RZ, RZ, R3 ;  /* 0x000000ffff0c7224 */ /* 0x000fe200078e0003 */
[----:B------:R-:W-:-:S03]  /*1590*/  LOP3.LUT R10, R7, 0xff, RZ, 0xc0, !PT ;  /* 0x000000ff070a7812 */ /* 0x000fc600078ec0ff */
[----:B------:R-:W-:Y:S02]  /*15a0*/  VIADD R14, R9, 0xffffffff ;  /* 0xffffffff090e7836 */ /* 0x000fe40000000000 */
[----:B------:R-:W-:-:S03]  /*15b0*/  VIADD R13, R10, 0xffffffff ;  /* 0xffffffff0a0d7836 */ /* 0x000fc60000000000 */
[----:B------:R-:W-:-:S04]  /*15c0*/  ISETP.GT.U32.AND P0, PT, R14, 0xfd, PT ;  /* 0x000000fd0e00780c */ /* 0x000fc80003f04070 */
[----:B------:R-:W-:-:S13]  /*15d0*/  ISETP.GT.U32.OR P0, PT, R13, 0xfd, P0 ;  /* 0x000000fd0d00780c */ /* 0x000fda0000704470 */
[----:B------:R-:W-:Y:S01]  /*15e0*/  @!P0 IMAD.MOV.U32 R7, RZ, RZ, RZ ;  /* 0x000000ffff078224 */ /* 0x000fe200078e00ff */
[----:B------:R-:W-:Y:S06]  /*15f0*/  @!P0 BRA `(.L_x_162) ;  /* 0x00000000005c8947 */ /* 0x000fec0003800000 */
[----:B------:R-:W-:Y:S02]  /*1600*/  FSETP.GTU.FTZ.AND P1, PT, |R3|, +INF , PT ;  /* 0x7f8000000300780b */ /* 0x000fe40003f3c200 */
[----:B------:R-:W-:-:S04]  /*1610*/  FSETP.GTU.FTZ.AND P0, PT, |R0|, +INF , PT ;  /* 0x7f8000000000780b */ /* 0x000fc80003f1c200 */
[----:B------:R-:W-:-:S13]  /*1620*/  PLOP3.LUT P0, PT, P0, P1, PT, 0xf8, 0x8f ;  /* 0x00000000008f781c */ /* 0x000fda0000703f70 */
[----:B------:R-:W-:Y:S05]  /*1630*/  @P0 BRA `(.L_x_163) ;  /* 0x00000004004c0947 */ /* 0x000fea0003800000 */
[----:B------:R-:W-:-:S13]  /*1640*/  LOP3.LUT P0, RZ, R12, 0x7fffffff, R11, 0xc8, !PT ;  /* 0x7fffffff0cff7812 */ /* 0x000fda000780c80b */
[----:B------:R-:W-:Y:S05]  /*1650*/  @!P0 BRA `(.L_x_164) ;  /* 0x00000004003c8947 */ /* 0x000fea0003800000 */
[C---:B------:R-:W-:Y:S02]  /*1660*/  FSETP.NEU.FTZ.AND P3, PT, |R0|.reuse, +INF , PT ;  /* 0x7f8000000000780b */ /* 0x040fe40003f7d200 */
[----:B------:R-:W-:Y:S02]  /*1670*/  FSETP.NEU.FTZ.AND P1, PT, |R3|, +INF , PT ;  /* 0x7f8000000300780b */ /* 0x000fe40003f3d200 */
[----:B------:R-:W-:-:S11]  /*1680*/  FSETP.NEU.FTZ.AND P0, PT, |R0|, +INF , PT ;  /* 0x7f8000000000780b */ /* 0x000fd60003f1d200 */
[----:B------:R-:W-:Y:S05]  /*1690*/  @!P1 BRA !P3, `(.L_x_164) ;  /* 0x00000004002c9947 */ /* 0x000fea0005800000 */
[----:B------:R-:W-:-:S04]  /*16a0*/  LOP3.LUT P3, RZ, R11, 0x7fffffff, RZ, 0xc0, !PT ;  /* 0x7fffffff0bff7812 */ /* 0x000fc8000786c0ff */
[----:B------:R-:W-:-:S13]  /*16b0*/  PLOP3.LUT P1, PT, P1, P3, PT, 0x2f, 0xf2 ;  /* 0x0000000000f2781c */ /* 0x000fda0000f26577 */
[----:B------:R-:W-:Y:S05]  /*16c0*/  @P1 BRA `(.L_x_165) ;  /* 0x0000000400181947 */ /* 0x000fea0003800000 */
[----:B------:R-:W-:-:S04]  /*16d0*/  LOP3.LUT P1, RZ, R12, 0x7fffffff, RZ, 0xc0, !PT ;  /* 0x7fffffff0cff7812 */ /* 0x000fc8000782c0ff */
[----:B------:R-:W-:-:S13]  /*16e0*/  PLOP3.LUT P0, PT, P0, P1, PT, 0x2f, 0xf2 ;  /* 0x0000000000f2781c */ /* 0x000fda0000702577 */
[----:B------:R-:W-:Y:S05]  /*16f0*/  @P0 BRA `(.L_x_166) ;  /* 0x0000000400000947 */ /* 0x000fea0003800000 */
[----:B------:R-:W-:Y:S02]  /*1700*/  ISETP.GE.AND P0, PT, R13, RZ, PT ;  /* 0x000000ff0d00720c */ /* 0x000fe40003f06270 */
[----:B------:R-:W-:-:S11]  /*1710*/  ISETP.GE.AND P1, PT, R14, RZ, PT ;  /* 0x000000ff0e00720c */ /* 0x000fd60003f26270 */
[----:B------:R-:W-:Y:S02]  /*1720*/  @P0 IMAD.MOV.U32 R7, RZ, RZ, RZ ;  /* 0x000000ffff070224 */ /* 0x000fe400078e00ff */
[----:B------:R-:W-:Y:S01]  /*1730*/  @!P0 FFMA R11, R0, 1.84467440737095516160e+19, RZ ;  /* 0x5f800000000b8823 */ /* 0x000fe200000000ff */
[----:B------:R-:W-:Y:S02]  /*1740*/  @!P0 IMAD.MOV.U32 R7, RZ, RZ, -0x40 ;  /* 0xffffffc0ff078424 */ /* 0x000fe400078e00ff */
[----:B------:R-:W-:Y:S02]  /*1750*/  @!P1 FFMA R12, R3, 1.84467440737095516160e+19, RZ ;  /* 0x5f800000030c9823 */ /* 0x000fe400000000ff */
[----:B------:R-:W-:-:S07]  /*1760*/  @!P1 VIADD R7, R7, 0x40 ;  /* 0x0000004007079836 */ /* 0x000fce0000000000 */
.L_x_162:
[----:B------:R-:W-:Y:S01]  /*1770*/  LEA R13, R9, 0xc0800000, 0x17 ;  /* 0xc0800000090d7811 */ /* 0x000fe200078eb8ff */
[----:B------:R-:W-:Y:S01]  /*1780*/  VIADD R10, R10, 0xffffff81 ;  /* 0xffffff810a0a7836 */ /* 0x000fe20000000000 */
[----:B------:R-:W-:Y:S03]  /*1790*/  BSSY.RECONVERGENT B3, `(.L_x_167) ;  /* 0x0000035000037945 */ /* 0x000fe60003800200 */
[----:B------:R-:W-:Y:S02]  /*17a0*/  IMAD.IADD R13, R12, 0x1, -R13 ;  /* 0x000000010c0d7824 */ /* 0x000fe400078e0a0d */
[C---:B------:R-:W-:Y:S01]  /*17b0*/  IMAD R0, R10.reuse, -0x800000, R11 ;  /* 0xff8000000a007824 */ /* 0x040fe200078e020b */
[----:B------:R-:W-:Y:S01]  /*17c0*/  IADD3 R10, PT, PT, R10, 0x7f, -R9 ;  /* 0x0000007f0a0a7810 */ /* 0x000fe20007ffe809 */
[----:B------:R-:W0:Y:S01]  /*17d0*/  MUFU.RCP R12, R13 ;  /* 0x0000000d000c7308 */ /* 0x000e220000001000 */
[----:B------:R-:W-:-:S03]  /*17e0*/  FADD.FTZ R15, -R13, -RZ ;  /* 0x800000ff0d0f7221 */ /* 0x000fc60000010100 */
[----:B------:R-:W-:Y:S02]  /*17f0*/  IMAD.IADD R10, R10, 0x1, R7 ;  /* 0x000000010a0a7824 */ /* 0x000fe400078e0207 */
[----:B0-----:R-:W-:-:S04]  /*1800*/  FFMA R17, R12, R15, 1 ;  /* 0x3f8000000c117423 */ /* 0x001fc8000000000f */
[----:B------:R-:W-:-:S04]  /*1810*/  FFMA R14, R12, R17, R12 ;  /* 0x000000110c0e7223 */ /* 0x000fc8000000000c */
[----:B------:R-:W-:-:S04]  /*1820*/  FFMA R11, R0, R14, RZ ;  /* 0x0000000e000b7223 */ /* 0x000fc800000000ff */
[----:B------:R-:W-:-:S04]  /*1830*/  FFMA R12, R15, R11, R0 ;  /* 0x0000000b0f0c7223 */ /* 0x000fc80000000000 */
[----:B------:R-:W-:-:S04]  /*1840*/  FFMA R11, R14, R12, R11 ;  /* 0x0000000c0e0b7223 */ /* 0x000fc8000000000b */
[----:B------:R-:W-:-:S04]  /*1850*/  FFMA R12, R15, R11, R0 ;  /* 0x0000000b0f0c7223 */ /* 0x000fc80000000000 */
[----:B------:R-:W-:-:S05]  /*1860*/  FFMA R0, R14, R12, R11 ;  /* 0x0000000c0e007223 */ /* 0x000fca000000000b */
[----:B------:R-:W-:-:S04]  /*1870*/  SHF.R.U32.HI R9, RZ, 0x17, R0 ;  /* 0x00000017ff097819 */ /* 0x000fc80000011600 */
[----:B------:R-:W-:-:S05]  /*1880*/  LOP3.LUT R9, R9, 0xff, RZ, 0xc0, !PT ;  /* 0x000000ff09097812 */ /* 0x000fca00078ec0ff */
[----:B------:R-:W-:-:S04]  /*1890*/  IMAD.IADD R13, R9, 0x1, R10 ;  /* 0x00000001090d7824 */ /* 0x000fc800078e020a */
[----:B------:R-:W-:-:S05]  /*18a0*/  VIADD R7, R13, 0xffffffff ;  /* 0xffffffff0d077836 */ /* 0x000fca0000000000 */
[----:B------:R-:W-:-:S13]  /*18b0*/  ISETP.GE.U32.AND P0, PT, R7, 0xfe, PT ;  /* 0x000000fe0700780c */ /* 0x000fda0003f06070 */
[----:B------:R-:W-:Y:S05]  /*18c0*/  @!P0 BRA `(.L_x_168) ;  /* 0x0000000000808947 */ /* 0x000fea0003800000 */
[----:B------:R-:W-:-:S13]  /*18d0*/  ISETP.GT.AND P0, PT, R13, 0xfe, PT ;  /* 0x000000fe0d00780c */ /* 0x000fda0003f04270 */
[----:B------:R-:W-:Y:S05]  /*18e0*/  @P0 BRA `(.L_x_169) ;  /* 0x00000000006c0947 */ /* 0x000fea0003800000 */
[----:B------:R-:W-:-:S13]  /*18f0*/  ISETP.GE.AND P0, PT, R13, 0x1, PT ;  /* 0x000000010d00780c */ /* 0x000fda0003f06270 */
[----:B------:R-:W-:Y:S05]  /*1900*/  @P0 BRA `(.L_x_170) ;  /* 0x0000000000740947 */ /* 0x000fea0003800000 */
[----:B------:R-:W-:Y:S02]  /*1910*/  ISETP.GE.AND P0, PT, R13, -0x18, PT ;  /* 0xffffffe80d00780c */ /* 0x000fe40003f06270 */
[----:B------:R-:W-:-:S11]  /*1920*/  LOP3.LUT R0, R0, 0x80000000, RZ, 0xc0, !PT ;  /* 0x8000000000007812 */ /* 0x000fd600078ec0ff */
[----:B------:R-:W-:Y:S05]  /*1930*/  @!P0 BRA `(.L_x_170) ;  /* 0x0000000000688947 */ /* 0x000fea0003800000 */
[CCC-:B------:R-:W-:Y:S01]  /*1940*/  FFMA.RZ R7, R14.reuse, R12.reuse, R11.reuse ;  /* 0x0000000c0e077223 */ /* 0x1c0fe2000000c00b */
[CCC-:B------:R-:W-:Y:S01]  /*1950*/  FFMA.RM R10, R14.reuse, R12.reuse, R11.reuse ;  /* 0x0000000c0e0a7223 */ /* 0x1c0fe2000000400b */
[C---:B------:R-:W-:Y:S02]  /*1960*/  ISETP.NE.AND P3, PT, R13.reuse, RZ, PT ;  /* 0x000000ff0d00720c */ /* 0x040fe40003f65270 */
[----:B------:R-:W-:Y:S02]  /*1970*/  ISETP.NE.AND P1, PT, R13, RZ, PT ;  /* 0x000000ff0d00720c */ /* 0x000fe40003f25270 */
[----:B------:R-:W-:Y:S01]  /*1980*/  LOP3.LUT R9, R7, 0x7fffff, RZ, 0xc0, !PT ;  /* 0x007fffff07097812 */ /* 0x000fe200078ec0ff */
[----:B------:R-:W-:Y:S01]  /*1990*/  FFMA.RP R7, R14, R12, R11 ;  /* 0x0000000c0e077223 */ /* 0x000fe2000000800b */
[----:B------:R-:W-:Y:S02]  /*19a0*/  VIADD R12, R13, 0x20 ;  /* 0x000000200d0c7836 */ /* 0x000fe40000000000 */
[----:B------:R-:W-:Y:S01]  /*19b0*/  LOP3.LUT R9, R9, 0x800000, RZ, 0xfc, !PT ;  /* 0x0080000009097812 */ /* 0x000fe200078efcff */
[----:B------:R-:W-:Y:S01]  /*19c0*/  IMAD.MOV R11, RZ, RZ, -R13 ;  /* 0x000000ffff0b7224 */ /* 0x000fe200078e0a0d */
[----:B------:R-:W-:-:S02]  /*19d0*/  FSETP.NEU.FTZ.AND P0, PT, R7, R10, PT ;  /* 0x0000000a0700720b */ /* 0x000fc40003f1d000 */
[----:B------:R-:W-:Y:S02]  /*19e0*/  SHF.L.U32 R12, R9, R12, RZ ;  /* 0x0000000c090c7219 */ /* 0x000fe400000006ff */
[----:B------:R-:W-:Y:S02]  /*19f0*/  SEL R10, R11, RZ, P3 ;  /* 0x000000ff0b0a7207 */ /* 0x000fe40001800000 */
[----:B------:R-:W-:Y:S02]  /*1a00*/  ISETP.NE.AND P1, PT, R12, RZ, P1 ;  /* 0x000000ff0c00720c */ /* 0x000fe40000f25270 */
[----:B------:R-:W-:Y:S02]  /*1a10*/  SHF.R.U32.HI R10, RZ, R10, R9 ;  /* 0x0000000aff0a7219 */ /* 0x000fe40000011609 */
[----:B------:R-:W-:Y:S02]  /*1a20*/  PLOP3.LUT P0, PT, P0, P1, PT, 0xf8, 0x8f ;  /* 0x00000000008f781c */ /* 0x000fe40000703f70 */
[----:B------:R-:W-:-:S02]  /*1a30*/  SHF.R.U32.HI R12, RZ, 0x1, R10 ;  /* 0x00000001ff0c7819 */ /* 0x000fc4000001160a */
[----:B------:R-:W-:-:S04]  /*1a40*/  SEL R7, RZ, 0x1, !P0 ;  /* 0x00000001ff077807 */ /* 0x000fc80004000000 */
[----:B------:R-:W-:-:S04]  /*1a50*/  LOP3.LUT R7, R7, 0x1, R12, 0xf8, !PT ;  /* 0x0000000107077812 */ /* 0x000fc800078ef80c */
[----:B------:R-:W-:-:S05]  /*1a60*/  LOP3.LUT R7, R7, R10, RZ, 0xc0, !PT ;  /* 0x0000000a07077212 */ /* 0x000fca00078ec0ff */
[----:B------:R-:W-:-:S05]  /*1a70*/  IMAD.IADD R7, R12, 0x1, R7 ;  /* 0x000000010c077824 */ /* 0x000fca00078e0207 */
[----:B------:R-:W-:Y:S01]  /*1a80*/  LOP3.LUT R0, R7, R0, RZ, 0xfc, !PT ;  /* 0x0000000007007212 */ /* 0x000fe200078efcff */
[----:B------:R-:W-:Y:S06]  /*1a90*/  BRA `(.L_x_170) ;  /* 0x0000000000107947 */ /* 0x000fec0003800000 */
.L_x_169:
[----:B------:R-:W-:-:S04]  /*1aa0*/  LOP3.LUT R0, R0, 0x80000000, RZ, 0xc0, !PT ;  /* 0x8000000000007812 */ /* 0x000fc800078ec0ff */
[----:B------:R-:W-:Y:S01]  /*1ab0*/  LOP3.LUT R0, R0, 0x7f800000, RZ, 0xfc, !PT ;  /* 0x7f80000000007812 */ /* 0x000fe200078efcff */
[----:B------:R-:W-:Y:S06]  /*1ac0*/  BRA `(.L_x_170) ;  /* 0x0000000000047947 */ /* 0x000fec0003800000 */
.L_x_168:
[----:B------:R-:W-:-:S07]  /*1ad0*/  IMAD R0, R10, 0x800000, R0 ;  /* 0x008000000a007824 */ /* 0x000fce00078e0200 */
.L_x_170:
[----:B------:R-:W-:Y:S05]  /*1ae0*/  BSYNC.RECONVERGENT B3 ;  /* 0x0000000000037941 */ /* 0x000fea0003800200 */
.L_x_167:
[----:B------:R-:W-:Y:S05]  /*1af0*/  BRA `(.L_x_171) ;  /* 0x0000000000207947 */ /* 0x000fea0003800000 */
.L_x_166:
[----:B------:R-:W-:-:S04]  /*1b00*/  LOP3.LUT R0, R12, 0x80000000, R11, 0x48, !PT ;  /* 0x800000000c007812 */ /* 0x000fc800078e480b */
[----:B------:R-:W-:Y:S01]  /*1b10*/  LOP3.LUT R0, R0, 0x7f800000, RZ, 0xfc, !PT ;  /* 0x7f80000000007812 */ /* 0x000fe200078efcff */
[----:B------:R-:W-:Y:S06]  /*1b20*/  BRA `(.L_x_171) ;  /* 0x0000000000147947 */ /* 0x000fec0003800000 */
.L_x_165:
[----:B------:R-:W-:Y:S01]  /*1b30*/  LOP3.LUT R0, R12, 0x80000000, R11, 0x48, !PT ;  /* 0x800000000c007812 */ /* 0x000fe200078e480b */
[----:B------:R-:W-:Y:S06]  /*1b40*/  BRA `(.L_x_171) ;  /* 0x00000000000c7947 */ /* 0x000fec0003800000 */
.L_x_164:
[----:B------:R-:W0:Y:S01]  /*1b50*/  MUFU.RSQ R0, -QNAN ;  /* 0xffc0000000007908 */ /* 0x000e220000001400 */
[----:B------:R-:W-:Y:S05]  /*1b60*/  BRA `(.L_x_171) ;  /* 0x0000000000047947 */ /* 0x000fea0003800000 */
.L_x_163:
[----:B------:R-:W-:-:S07]  /*1b70*/  FADD.FTZ R0, R0, R3 ;  /* 0x0000000300007221 */ /* 0x000fce0000010000 */
.L_x_171:
[----:B------:R-:W-:Y:S05]  /*1b80*/  BSYNC.RECONVERGENT B2 ;  /* 0x0000000000027941 */ /* 0x000fea0003800200 */
.L_x_161:
[----:B------:R-:W-:-:S04]  /*1b90*/  IMAD.MOV.U32 R9, RZ, RZ, 0x0 ;  /* 0x00000000ff097424 */ /* 0x000fc800078e00ff */
[----:B0-----:R-:W-:Y:S05]  /*1ba0*/  RET.REL.NODEC R8 `(sobel) ;  /* 0xffffffe408147950 */ /* 0x001fea0003c3ffff */
.L_x_172:
        /* <DEDUP_REMOVED lines=13> */
.L_x_174:


//--------------------- .nv.shared.gaussianFilter --------------------------
	.section	.nv.shared.gaussianFilter,"aw",@nobits
	.sectionflags	@""
	.align	4
.nv.shared.gaussianFilter:
	.zero		9728


//--------------------- .nv.shared.reserved.0     --------------------------
	.section	.nv.shared.reserved.0,"aw",@nobits
	.weak		__nv_reservedSMEM_offset_0_alias
	.size		__nv_reservedSMEM_offset_0_alias, 0, 64
	.other		__nv_reservedSMEM_offset_0_alias,@"STO_CUDA_RESERVED_SHARED STV_DEFAULT"
__nv_reservedSMEM_offset_0_alias:
	.zero		0
	.zero		64


//--------------------- .nv.shared.oneBfs         --------------------------
	.section	.nv.shared.oneBfs,"aw",@nobits
	.sectionflags	@""
	.align	4
.nv.shared.oneBfs:
	.zero		9728


//--------------------- .nv.shared.nonMaximalSupression --------------------------
	.section	.nv.shared.nonMaximalSupression,"aw",@nobits
	.sectionflags	@""
	.align	4
.nv.shared.nonMaximalSupression:
	.zero		9728


//--------------------- .nv.shared.sobel          --------------------------
	.section	.nv.shared.sobel,"aw",@nobits
	.sectionflags	@""
	.align	4
.nv.shared.sobel:
	.zero		9728


//--------------------- .nv.constant0.gaussianFilter --------------------------
	.section	.nv.constant0.gaussianFilter,"a",@progbits
	.sectionflags	@""
	.align	4
.nv.constant0.gaussianFilter:
	.zero		912


//--------------------- .nv.constant0.final_battle --------------------------
	.section	.nv.constant0.final_battle,"a",@progbits
	.sectionflags	@""
	.align	4
.nv.constant0.final_battle:
	.zero		904


//--------------------- .nv.constant0.oneBfs      --------------------------
	.section	.nv.constant0.oneBfs,"a",@progbits
	.sectionflags	@""
	.align	4
.nv.constant0.oneBfs:
	.zero		920


//--------------------- .nv.constant0.prepareBfs  --------------------------
	.section	.nv.constant0.prepareBfs,"a",@progbits
	.sectionflags	@""
	.align	4
.nv.constant0.prepareBfs:
	.zero		904


//--------------------- .nv.constant0.nonMaximalSupression --------------------------
	.section	.nv.constant0.nonMaximalSupression,"a",@progbits
	.sectionflags	@""
	.align	4
.nv.constant0.nonMaximalSupression:
	.zero		920


//--------------------- .nv.constant0.sobel       --------------------------
	.section	.nv.constant0.sobel,"a",@progbits
	.sectionflags	@""
	.align	4
.nv.constant0.sobel:
	.zero		920


//--------------------- SYMBOLS --------------------------

	.type		.nv.reservedSmem.offset0,@object
	.size		.nv.reservedSmem.offset0,0x4
	.type		.nv.reservedSmem.cap,@object
	.size		.nv.reservedSmem.cap,0x4
